//
// Generated by NVIDIA NVVM Compiler
//
// Compiler Build ID: CL-36424714
// Cuda compilation tools, release 13.0, V13.0.88
// Based on NVVM 20.0.0
//

.version 9.0
.target sm_100
.address_size 64

	// .globl	_Z23get_roi_bbox_gpu_kerneliiiiifPKfS0_PKiS0_PiPfS3_S3_
.global .align 4 .b8 __cudart_i2opi_f[24] = {65, 144, 67, 60, 153, 149, 98, 219, 192, 221, 52, 245, 209, 87, 39, 252, 41, 21, 68, 78, 110, 131, 249, 162};

.visible .entry _Z23get_roi_bbox_gpu_kerneliiiiifPKfS0_PKiS0_PiPfS3_S3_(
	.param .u32 _Z23get_roi_bbox_gpu_kerneliiiiifPKfS0_PKiS0_PiPfS3_S3__param_0,
	.param .u32 _Z23get_roi_bbox_gpu_kerneliiiiifPKfS0_PKiS0_PiPfS3_S3__param_1,
	.param .u32 _Z23get_roi_bbox_gpu_kerneliiiiifPKfS0_PKiS0_PiPfS3_S3__param_2,
	.param .u32 _Z23get_roi_bbox_gpu_kerneliiiiifPKfS0_PKiS0_PiPfS3_S3__param_3,
	.param .u32 _Z23get_roi_bbox_gpu_kerneliiiiifPKfS0_PKiS0_PiPfS3_S3__param_4,
	.param .f32 _Z23get_roi_bbox_gpu_kerneliiiiifPKfS0_PKiS0_PiPfS3_S3__param_5,
	.param .u64 .ptr .align 1 _Z23get_roi_bbox_gpu_kerneliiiiifPKfS0_PKiS0_PiPfS3_S3__param_6,
	.param .u64 .ptr .align 1 _Z23get_roi_bbox_gpu_kerneliiiiifPKfS0_PKiS0_PiPfS3_S3__param_7,
	.param .u64 .ptr .align 1 _Z23get_roi_bbox_gpu_kerneliiiiifPKfS0_PKiS0_PiPfS3_S3__param_8,
	.param .u64 .ptr .align 1 _Z23get_roi_bbox_gpu_kerneliiiiifPKfS0_PKiS0_PiPfS3_S3__param_9,
	.param .u64 .ptr .align 1 _Z23get_roi_bbox_gpu_kerneliiiiifPKfS0_PKiS0_PiPfS3_S3__param_10,
	.param .u64 .ptr .align 1 _Z23get_roi_bbox_gpu_kerneliiiiifPKfS0_PKiS0_PiPfS3_S3__param_11,
	.param .u64 .ptr .align 1 _Z23get_roi_bbox_gpu_kerneliiiiifPKfS0_PKiS0_PiPfS3_S3__param_12,
	.param .u64 .ptr .align 1 _Z23get_roi_bbox_gpu_kerneliiiiifPKfS0_PKiS0_PiPfS3_S3__param_13
)
{
	.local .align 4 .b8 	__local_depot0[28];
	.reg .b64 	%SP;
	.reg .b64 	%SPL;
	.reg .pred 	%p<47>;
	.reg .b32 	%r<189>;
	.reg .b32 	%f<123>;
	.reg .b64 	%rd<95>;
	.reg .b64 	%fd<9>;

	mov.u64 	%SPL, __local_depot0;
	ld.param.u32 	%r59, [_Z23get_roi_bbox_gpu_kerneliiiiifPKfS0_PKiS0_PiPfS3_S3__param_0];
	ld.param.u32 	%r63, [_Z23get_roi_bbox_gpu_kerneliiiiifPKfS0_PKiS0_PiPfS3_S3__param_1];
	ld.param.u32 	%r60, [_Z23get_roi_bbox_gpu_kerneliiiiifPKfS0_PKiS0_PiPfS3_S3__param_2];
	ld.param.u32 	%r61, [_Z23get_roi_bbox_gpu_kerneliiiiifPKfS0_PKiS0_PiPfS3_S3__param_3];
	ld.param.u32 	%r62, [_Z23get_roi_bbox_gpu_kerneliiiiifPKfS0_PKiS0_PiPfS3_S3__param_4];
	ld.param.f32 	%f33, [_Z23get_roi_bbox_gpu_kerneliiiiifPKfS0_PKiS0_PiPfS3_S3__param_5];
	ld.param.u64 	%rd27, [_Z23get_roi_bbox_gpu_kerneliiiiifPKfS0_PKiS0_PiPfS3_S3__param_6];
	ld.param.u64 	%rd28, [_Z23get_roi_bbox_gpu_kerneliiiiifPKfS0_PKiS0_PiPfS3_S3__param_7];
	ld.param.u64 	%rd29, [_Z23get_roi_bbox_gpu_kerneliiiiifPKfS0_PKiS0_PiPfS3_S3__param_10];
	ld.param.u64 	%rd30, [_Z23get_roi_bbox_gpu_kerneliiiiifPKfS0_PKiS0_PiPfS3_S3__param_11];
	ld.param.u64 	%rd31, [_Z23get_roi_bbox_gpu_kerneliiiiifPKfS0_PKiS0_PiPfS3_S3__param_12];
	ld.param.u64 	%rd32, [_Z23get_roi_bbox_gpu_kerneliiiiifPKfS0_PKiS0_PiPfS3_S3__param_13];
	add.u64 	%rd1, %SPL, 0;
	add.u64 	%rd2, %SPL, 0;
	add.u64 	%rd3, %SPL, 0;
	add.u64 	%rd4, %SPL, 0;
	mov.u32 	%r64, %tid.x;
	mov.u32 	%r65, %ctaid.x;
	mov.u32 	%r66, %ntid.x;
	mad.lo.s32 	%r1, %r65, %r66, %r64;
	setp.ge.s32 	%p1, %r1, %r63;
	@%p1 bra 	$L__BB0_48;
	cvta.to.global.u64 	%rd37, %rd30;
	cvta.to.global.u64 	%rd38, %rd31;
	cvta.to.global.u64 	%rd39, %rd32;
	cvta.to.global.u64 	%rd40, %rd27;
	mul.lo.s32 	%r67, %r1, 7;
	mul.wide.s32 	%rd41, %r67, 4;
	add.s64 	%rd5, %rd37, %rd41;
	mov.b32 	%r68, 1036831949;
	st.global.u32 	[%rd5], %r68;
	st.global.u32 	[%rd5+4], %r68;
	st.global.u32 	[%rd5+8], %r68;
	mul.wide.s32 	%rd42, %r1, 4;
	add.s64 	%rd6, %rd38, %rd42;
	mov.b32 	%r69, 0;
	st.global.u32 	[%rd6], %r69;
	add.s64 	%rd7, %rd39, %rd42;
	mov.b32 	%r70, -1;
	st.global.u32 	[%rd7], %r70;
	mul.lo.s32 	%r71, %r1, 3;
	mul.wide.s32 	%rd43, %r71, 4;
	add.s64 	%rd44, %rd40, %rd43;
	ld.global.f32 	%f1, [%rd44];
	ld.global.f32 	%f2, [%rd44+4];
	ld.global.f32 	%f3, [%rd44+8];
	add.s32 	%r2, %r59, -1;
	setp.lt.s32 	%p2, %r59, 2;
	mov.u32 	%r171, %r2;
	@%p2 bra 	$L__BB0_6;
	cvta.to.global.u64 	%rd8, %rd29;
	mov.b32 	%r170, 0;
$L__BB0_3:
	mul.wide.u32 	%rd45, %r170, 4;
	add.s64 	%rd9, %rd8, %rd45;
	ld.global.u32 	%r73, [%rd9];
	setp.lt.s32 	%p3, %r1, %r73;
	@%p3 bra 	$L__BB0_5;
	ld.global.u32 	%r74, [%rd9+4];
	setp.lt.s32 	%p4, %r1, %r74;
	mov.u32 	%r171, %r170;
	@%p4 bra 	$L__BB0_6;
$L__BB0_5:
	add.s32 	%r170, %r170, 1;
	setp.ne.s32 	%p5, %r170, %r2;
	mov.u32 	%r171, %r2;
	@%p5 bra 	$L__BB0_3;
$L__BB0_6:
	setp.lt.s32 	%p6, %r60, 1;
	@%p6 bra 	$L__BB0_48;
	mul.lo.s32 	%r6, %r171, %r60;
	add.f32 	%f4, %f33, 0f3F800000;
	cvt.rn.f32.s32 	%f5, %r62;
	cvta.to.global.u64 	%rd10, %rd28;
	mov.b32 	%r172, 0;
	mov.u64 	%rd80, __cudart_i2opi_f;
$L__BB0_8:
	add.s32 	%r76, %r172, %r6;
	mul.lo.s32 	%r77, %r76, %r61;
	mul.wide.s32 	%rd46, %r77, 4;
	add.s64 	%rd47, %rd10, %rd46;
	ld.global.f32 	%f6, [%rd47];
	ld.global.f32 	%f7, [%rd47+4];
	ld.global.f32 	%f8, [%rd47+8];
	ld.global.f32 	%f9, [%rd47+12];
	ld.global.f32 	%f10, [%rd47+16];
	ld.global.f32 	%f11, [%rd47+20];
	ld.global.f32 	%f12, [%rd47+24];
	ld.global.f32 	%f13, [%rd47+28];
	ld.global.f32 	%f14, [%rd47+32];
	mul.f32 	%f34, %f7, %f8;
	mul.f32 	%f35, %f6, %f34;
	setp.leu.f32 	%p7, %f35, 0f00000000;
	@%p7 bra 	$L__BB0_47;
	mul.f32 	%f36, %f12, 0f3F22F983;
	cvt.rni.s32.f32 	%r188, %f36;
	cvt.rn.f32.s32 	%f37, %r188;
	fma.rn.f32 	%f38, %f37, 0fBFC90FDA, %f12;
	fma.rn.f32 	%f39, %f37, 0fB3A22168, %f38;
	fma.rn.f32 	%f122, %f37, 0fA7C234C5, %f39;
	abs.f32 	%f16, %f12;
	setp.ltu.f32 	%p8, %f16, 0f47CE4780;
	mov.u32 	%r176, %r188;
	mov.f32 	%f119, %f122;
	@%p8 bra 	$L__BB0_17;
	setp.neu.f32 	%p9, %f16, 0f7F800000;
	@%p9 bra 	$L__BB0_12;
	mov.f32 	%f42, 0f00000000;
	mul.rn.f32 	%f119, %f12, %f42;
	mov.b32 	%r176, 0;
	bra.uni 	$L__BB0_17;
$L__BB0_12:
	mov.b32 	%r9, %f12;
	mov.b64 	%rd91, 0;
	mov.b32 	%r173, 0;
	mov.u64 	%rd89, __cudart_i2opi_f;
	mov.u64 	%rd90, %rd4;
$L__BB0_13:
	.pragma "nounroll";
	ld.global.nc.u32 	%r79, [%rd89];
	shl.b32 	%r80, %r9, 8;
	or.b32  	%r81, %r80, -2147483648;
	mad.wide.u32 	%rd50, %r79, %r81, %rd91;
	shr.u64 	%rd91, %rd50, 32;
	st.local.u32 	[%rd90], %rd50;
	add.s32 	%r173, %r173, 1;
	add.s64 	%rd90, %rd90, 4;
	add.s64 	%rd89, %rd89, 4;
	setp.ne.s32 	%p10, %r173, 6;
	@%p10 bra 	$L__BB0_13;
	shr.u32 	%r82, %r9, 23;
	st.local.u32 	[%rd4+24], %rd91;
	and.b32  	%r12, %r82, 31;
	and.b32  	%r83, %r82, 224;
	add.s32 	%r84, %r83, -128;
	shr.u32 	%r85, %r84, 5;
	mul.wide.u32 	%rd51, %r85, 4;
	sub.s64 	%rd17, %rd4, %rd51;
	ld.local.u32 	%r174, [%rd17+24];
	ld.local.u32 	%r175, [%rd17+20];
	setp.eq.s32 	%p11, %r12, 0;
	@%p11 bra 	$L__BB0_16;
	shf.l.wrap.b32 	%r174, %r175, %r174, %r12;
	ld.local.u32 	%r86, [%rd17+16];
	shf.l.wrap.b32 	%r175, %r86, %r175, %r12;
$L__BB0_16:
	shr.u32 	%r87, %r174, 30;
	shf.l.wrap.b32 	%r88, %r175, %r174, 2;
	shl.b32 	%r89, %r175, 2;
	shr.u32 	%r90, %r88, 31;
	add.s32 	%r91, %r90, %r87;
	neg.s32 	%r92, %r91;
	setp.lt.s32 	%p12, %r9, 0;
	selp.b32 	%r176, %r92, %r91, %p12;
	xor.b32  	%r93, %r88, %r9;
	shr.s32 	%r94, %r88, 31;
	xor.b32  	%r95, %r94, %r88;
	xor.b32  	%r96, %r94, %r89;
	cvt.u64.u32 	%rd52, %r95;
	shl.b64 	%rd53, %rd52, 32;
	cvt.u64.u32 	%rd54, %r96;
	or.b64  	%rd55, %rd53, %rd54;
	cvt.rn.f64.s64 	%fd1, %rd55;
	mul.f64 	%fd2, %fd1, 0d3BF921FB54442D19;
	cvt.rn.f32.f64 	%f40, %fd2;
	neg.f32 	%f41, %f40;
	setp.lt.s32 	%p13, %r93, 0;
	selp.f32 	%f119, %f41, %f40, %p13;
$L__BB0_17:
	add.s32 	%r98, %r176, 1;
	mul.rn.f32 	%f43, %f119, %f119;
	and.b32  	%r99, %r176, 1;
	setp.eq.b32 	%p15, %r99, 1;
	selp.f32 	%f44, %f119, 0f3F800000, %p15;
	fma.rn.f32 	%f45, %f43, %f44, 0f00000000;
	fma.rn.f32 	%f46, %f43, 0f37CBAC00, 0fBAB607ED;
	selp.f32 	%f47, 0fB94D4153, %f46, %p15;
	selp.f32 	%f48, 0f3C0885E4, 0f3D2AAABB, %p15;
	fma.rn.f32 	%f49, %f47, %f43, %f48;
	selp.f32 	%f50, 0fBE2AAAA8, 0fBEFFFFFF, %p15;
	fma.rn.f32 	%f51, %f49, %f43, %f50;
	fma.rn.f32 	%f52, %f51, %f45, %f44;
	and.b32  	%r100, %r98, 2;
	setp.eq.s32 	%p16, %r100, 0;
	mov.f32 	%f53, 0f00000000;
	sub.f32 	%f54, %f53, %f52;
	selp.f32 	%f20, %f52, %f54, %p16;
	mov.u32 	%r180, %r188;
	mov.f32 	%f120, %f122;
	@%p8 bra 	$L__BB0_25;
	setp.neu.f32 	%p17, %f16, 0f7F800000;
	@%p17 bra 	$L__BB0_20;
	mov.f32 	%f57, 0f00000000;
	mul.rn.f32 	%f120, %f12, %f57;
	mov.b32 	%r180, 0;
	bra.uni 	$L__BB0_25;
$L__BB0_20:
	mov.b32 	%r21, %f12;
	mov.b64 	%rd92, 0;
	mov.b32 	%r177, 0;
$L__BB0_21:
	.pragma "nounroll";
	mul.wide.u32 	%rd57, %r177, 4;
	mov.u64 	%rd58, __cudart_i2opi_f;
	add.s64 	%rd59, %rd58, %rd57;
	ld.global.nc.u32 	%r102, [%rd59];
	shl.b32 	%r103, %r21, 8;
	or.b32  	%r104, %r103, -2147483648;
	mad.wide.u32 	%rd60, %r102, %r104, %rd92;
	shr.u64 	%rd92, %rd60, 32;
	add.s64 	%rd61, %rd3, %rd57;
	st.local.u32 	[%rd61], %rd60;
	add.s32 	%r177, %r177, 1;
	setp.ne.s32 	%p18, %r177, 6;
	@%p18 bra 	$L__BB0_21;
	shr.u32 	%r105, %r21, 23;
	st.local.u32 	[%rd3+24], %rd92;
	and.b32  	%r24, %r105, 31;
	and.b32  	%r106, %r105, 224;
	add.s32 	%r107, %r106, -128;
	shr.u32 	%r108, %r107, 5;
	mul.wide.u32 	%rd62, %r108, 4;
	sub.s64 	%rd20, %rd3, %rd62;
	ld.local.u32 	%r178, [%rd20+24];
	ld.local.u32 	%r179, [%rd20+20];
	setp.eq.s32 	%p19, %r24, 0;
	@%p19 bra 	$L__BB0_24;
	shf.l.wrap.b32 	%r178, %r179, %r178, %r24;
	ld.local.u32 	%r109, [%rd20+16];
	shf.l.wrap.b32 	%r179, %r109, %r179, %r24;
$L__BB0_24:
	shr.u32 	%r110, %r178, 30;
	shf.l.wrap.b32 	%r111, %r179, %r178, 2;
	shl.b32 	%r112, %r179, 2;
	shr.u32 	%r113, %r111, 31;
	add.s32 	%r114, %r113, %r110;
	neg.s32 	%r115, %r114;
	setp.lt.s32 	%p20, %r21, 0;
	selp.b32 	%r180, %r115, %r114, %p20;
	xor.b32  	%r116, %r111, %r21;
	shr.s32 	%r117, %r111, 31;
	xor.b32  	%r118, %r117, %r111;
	xor.b32  	%r119, %r117, %r112;
	cvt.u64.u32 	%rd63, %r118;
	shl.b64 	%rd64, %rd63, 32;
	cvt.u64.u32 	%rd65, %r119;
	or.b64  	%rd66, %rd64, %rd65;
	cvt.rn.f64.s64 	%fd3, %rd66;
	mul.f64 	%fd4, %fd3, 0d3BF921FB54442D19;
	cvt.rn.f32.f64 	%f55, %fd4;
	neg.f32 	%f56, %f55;
	setp.lt.s32 	%p21, %r116, 0;
	selp.f32 	%f120, %f56, %f55, %p21;
$L__BB0_25:
	mul.rn.f32 	%f58, %f120, %f120;
	and.b32  	%r121, %r180, 1;
	setp.eq.b32 	%p23, %r121, 1;
	selp.f32 	%f59, 0f3F800000, %f120, %p23;
	fma.rn.f32 	%f60, %f58, %f59, 0f00000000;
	fma.rn.f32 	%f61, %f58, 0f37CBAC00, 0fBAB607ED;
	selp.f32 	%f62, %f61, 0fB94D4153, %p23;
	selp.f32 	%f63, 0f3D2AAABB, 0f3C0885E4, %p23;
	fma.rn.f32 	%f64, %f62, %f58, %f63;
	selp.f32 	%f65, 0fBEFFFFFF, 0fBE2AAAA8, %p23;
	fma.rn.f32 	%f66, %f64, %f58, %f65;
	fma.rn.f32 	%f67, %f66, %f60, %f59;
	and.b32  	%r122, %r180, 2;
	setp.eq.s32 	%p24, %r122, 0;
	mov.f32 	%f68, 0f00000000;
	sub.f32 	%f69, %f68, %f67;
	selp.f32 	%f70, %f67, %f69, %p24;
	sub.f32 	%f71, %f2, %f10;
	mul.f32 	%f72, %f71, %f70;
	sub.f32 	%f73, %f1, %f9;
	fma.rn.f32 	%f24, %f73, %f20, %f72;
	mov.u32 	%r184, %r188;
	mov.f32 	%f121, %f122;
	@%p8 bra 	$L__BB0_33;
	setp.neu.f32 	%p25, %f16, 0f7F800000;
	@%p25 bra 	$L__BB0_28;
	mov.f32 	%f76, 0f00000000;
	mul.rn.f32 	%f121, %f12, %f76;
	mov.b32 	%r184, 0;
	bra.uni 	$L__BB0_33;
$L__BB0_28:
	mov.b32 	%r33, %f12;
	mov.b64 	%rd93, 0;
	mov.b32 	%r181, 0;
$L__BB0_29:
	.pragma "nounroll";
	mul.wide.u32 	%rd68, %r181, 4;
	mov.u64 	%rd69, __cudart_i2opi_f;
	add.s64 	%rd70, %rd69, %rd68;
	ld.global.nc.u32 	%r124, [%rd70];
	shl.b32 	%r125, %r33, 8;
	or.b32  	%r126, %r125, -2147483648;
	mad.wide.u32 	%rd71, %r124, %r126, %rd93;
	shr.u64 	%rd93, %rd71, 32;
	add.s64 	%rd72, %rd2, %rd68;
	st.local.u32 	[%rd72], %rd71;
	add.s32 	%r181, %r181, 1;
	setp.ne.s32 	%p26, %r181, 6;
	@%p26 bra 	$L__BB0_29;
	shr.u32 	%r127, %r33, 23;
	st.local.u32 	[%rd2+24], %rd93;
	and.b32  	%r36, %r127, 31;
	and.b32  	%r128, %r127, 224;
	add.s32 	%r129, %r128, -128;
	shr.u32 	%r130, %r129, 5;
	mul.wide.u32 	%rd73, %r130, 4;
	sub.s64 	%rd23, %rd2, %rd73;
	ld.local.u32 	%r182, [%rd23+24];
	ld.local.u32 	%r183, [%rd23+20];
	setp.eq.s32 	%p27, %r36, 0;
	@%p27 bra 	$L__BB0_32;
	shf.l.wrap.b32 	%r182, %r183, %r182, %r36;
	ld.local.u32 	%r131, [%rd23+16];
	shf.l.wrap.b32 	%r183, %r131, %r183, %r36;
$L__BB0_32:
	shr.u32 	%r132, %r182, 30;
	shf.l.wrap.b32 	%r133, %r183, %r182, 2;
	shl.b32 	%r134, %r183, 2;
	shr.u32 	%r135, %r133, 31;
	add.s32 	%r136, %r135, %r132;
	neg.s32 	%r137, %r136;
	setp.lt.s32 	%p28, %r33, 0;
	selp.b32 	%r184, %r137, %r136, %p28;
	xor.b32  	%r138, %r133, %r33;
	shr.s32 	%r139, %r133, 31;
	xor.b32  	%r140, %r139, %r133;
	xor.b32  	%r141, %r139, %r134;
	cvt.u64.u32 	%rd74, %r140;
	shl.b64 	%rd75, %rd74, 32;
	cvt.u64.u32 	%rd76, %r141;
	or.b64  	%rd77, %rd75, %rd76;
	cvt.rn.f64.s64 	%fd5, %rd77;
	mul.f64 	%fd6, %fd5, 0d3BF921FB54442D19;
	cvt.rn.f32.f64 	%f74, %fd6;
	neg.f32 	%f75, %f74;
	setp.lt.s32 	%p29, %r138, 0;
	selp.f32 	%f121, %f75, %f74, %p29;
$L__BB0_33:
	mul.rn.f32 	%f77, %f121, %f121;
	and.b32  	%r143, %r184, 1;
	setp.eq.b32 	%p31, %r143, 1;
	selp.f32 	%f78, 0f3F800000, %f121, %p31;
	fma.rn.f32 	%f79, %f77, %f78, 0f00000000;
	fma.rn.f32 	%f80, %f77, 0f37CBAC00, 0fBAB607ED;
	selp.f32 	%f81, %f80, 0fB94D4153, %p31;
	selp.f32 	%f82, 0f3D2AAABB, 0f3C0885E4, %p31;
	fma.rn.f32 	%f83, %f81, %f77, %f82;
	selp.f32 	%f84, 0fBEFFFFFF, 0fBE2AAAA8, %p31;
	fma.rn.f32 	%f85, %f83, %f77, %f84;
	fma.rn.f32 	%f86, %f85, %f79, %f78;
	and.b32  	%r144, %r184, 2;
	setp.eq.s32 	%p32, %r144, 0;
	mov.f32 	%f87, 0f00000000;
	sub.f32 	%f88, %f87, %f86;
	selp.f32 	%f28, %f86, %f88, %p32;
	@%p8 bra 	$L__BB0_41;
	setp.neu.f32 	%p33, %f16, 0f7F800000;
	@%p33 bra 	$L__BB0_36;
	mov.f32 	%f91, 0f00000000;
	mul.rn.f32 	%f122, %f12, %f91;
	mov.b32 	%r188, 0;
	bra.uni 	$L__BB0_41;
$L__BB0_36:
	mov.b32 	%r45, %f12;
	shl.b32 	%r146, %r45, 8;
	or.b32  	%r46, %r146, -2147483648;
	mov.b64 	%rd94, 0;
	mov.b32 	%r185, 0;
$L__BB0_37:
	.pragma "nounroll";
	mul.wide.u32 	%rd79, %r185, 4;
	add.s64 	%rd81, %rd80, %rd79;
	ld.global.nc.u32 	%r147, [%rd81];
	mad.wide.u32 	%rd82, %r147, %r46, %rd94;
	shr.u64 	%rd94, %rd82, 32;
	add.s64 	%rd83, %rd1, %rd79;
	st.local.u32 	[%rd83], %rd82;
	add.s32 	%r185, %r185, 1;
	setp.ne.s32 	%p34, %r185, 6;
	@%p34 bra 	$L__BB0_37;
	shr.u32 	%r148, %r45, 23;
	st.local.u32 	[%rd1+24], %rd94;
	and.b32  	%r49, %r148, 31;
	and.b32  	%r149, %r148, 224;
	add.s32 	%r150, %r149, -128;
	shr.u32 	%r151, %r150, 5;
	mul.wide.u32 	%rd84, %r151, 4;
	sub.s64 	%rd26, %rd1, %rd84;
	ld.local.u32 	%r186, [%rd26+24];
	ld.local.u32 	%r187, [%rd26+20];
	setp.eq.s32 	%p35, %r49, 0;
	@%p35 bra 	$L__BB0_40;
	shf.l.wrap.b32 	%r186, %r187, %r186, %r49;
	ld.local.u32 	%r152, [%rd26+16];
	shf.l.wrap.b32 	%r187, %r152, %r187, %r49;
$L__BB0_40:
	shr.u32 	%r153, %r186, 30;
	shf.l.wrap.b32 	%r154, %r187, %r186, 2;
	shl.b32 	%r155, %r187, 2;
	shr.u32 	%r156, %r154, 31;
	add.s32 	%r157, %r156, %r153;
	neg.s32 	%r158, %r157;
	setp.lt.s32 	%p36, %r45, 0;
	selp.b32 	%r188, %r158, %r157, %p36;
	xor.b32  	%r159, %r154, %r45;
	shr.s32 	%r160, %r154, 31;
	xor.b32  	%r161, %r160, %r154;
	xor.b32  	%r162, %r160, %r155;
	cvt.u64.u32 	%rd85, %r161;
	shl.b64 	%rd86, %rd85, 32;
	cvt.u64.u32 	%rd87, %r162;
	or.b64  	%rd88, %rd86, %rd87;
	cvt.rn.f64.s64 	%fd7, %rd88;
	mul.f64 	%fd8, %fd7, 0d3BF921FB54442D19;
	cvt.rn.f32.f64 	%f89, %fd8;
	neg.f32 	%f90, %f89;
	setp.lt.s32 	%p37, %r159, 0;
	selp.f32 	%f122, %f90, %f89, %p37;
$L__BB0_41:
	add.s32 	%r164, %r188, 1;
	mul.rn.f32 	%f92, %f122, %f122;
	and.b32  	%r165, %r188, 1;
	setp.eq.b32 	%p38, %r165, 1;
	selp.f32 	%f93, %f122, 0f3F800000, %p38;
	fma.rn.f32 	%f94, %f92, %f93, 0f00000000;
	fma.rn.f32 	%f95, %f92, 0f37CBAC00, 0fBAB607ED;
	selp.f32 	%f96, 0fB94D4153, %f95, %p38;
	selp.f32 	%f97, 0f3C0885E4, 0f3D2AAABB, %p38;
	fma.rn.f32 	%f98, %f96, %f92, %f97;
	selp.f32 	%f99, 0fBE2AAAA8, 0fBEFFFFFF, %p38;
	fma.rn.f32 	%f100, %f98, %f92, %f99;
	fma.rn.f32 	%f101, %f100, %f94, %f93;
	and.b32  	%r166, %r164, 2;
	setp.eq.s32 	%p39, %r166, 0;
	mov.f32 	%f102, 0f00000000;
	sub.f32 	%f103, %f102, %f101;
	selp.f32 	%f104, %f101, %f103, %p39;
	mul.f32 	%f106, %f71, %f104;
	mul.f32 	%f108, %f73, %f28;
	sub.f32 	%f32, %f106, %f108;
	abs.f32 	%f109, %f24;
	mul.f32 	%f110, %f4, %f6;
	mul.f32 	%f111, %f110, 0f3F000000;
	setp.gtu.f32 	%p40, %f109, %f111;
	@%p40 bra 	$L__BB0_47;
	abs.f32 	%f112, %f32;
	mul.f32 	%f113, %f4, %f7;
	mul.f32 	%f114, %f113, 0f3F000000;
	setp.gtu.f32 	%p41, %f112, %f114;
	@%p41 bra 	$L__BB0_47;
	sub.f32 	%f115, %f3, %f11;
	abs.f32 	%f116, %f115;
	mul.f32 	%f117, %f4, %f8;
	mul.f32 	%f118, %f117, 0f3F000000;
	setp.gtu.f32 	%p42, %f116, %f118;
	@%p42 bra 	$L__BB0_47;
	st.global.f32 	[%rd5], %f6;
	st.global.f32 	[%rd5+4], %f7;
	st.global.f32 	[%rd5+8], %f8;
	st.global.f32 	[%rd5+12], %f9;
	st.global.f32 	[%rd5+16], %f10;
	st.global.f32 	[%rd5+20], %f11;
	st.global.f32 	[%rd5+24], %f12;
	setp.gtu.f32 	%p43, %f14, %f5;
	setp.neu.f32 	%p44, %f13, 0f00000000;
	or.pred  	%p45, %p43, %p44;
	@%p45 bra 	$L__BB0_46;
	mov.b32 	%r168, 1;
	st.global.u32 	[%rd6], %r168;
	cvt.rzi.s32.f32 	%r169, %f14;
	st.global.u32 	[%rd7], %r169;
	bra.uni 	$L__BB0_47;
$L__BB0_46:
	mov.b32 	%r167, -1;
	st.global.u32 	[%rd6], %r167;
	st.global.u32 	[%rd7], %r167;
$L__BB0_47:
	add.s32 	%r172, %r172, 1;
	setp.ne.s32 	%p46, %r172, %r60;
	@%p46 bra 	$L__BB0_8;
$L__BB0_48:
	ret;

}


// ===== COMPILED SASS (sm_100) =====

	.target	sm_100

	.elftype	@"ET_EXEC"


//--------------------- .note.nv.tkinfo           --------------------------
	.section	.note.nv.tkinfo,"",@"SHT_NOTE"
	.sectionflags	@"SHF_NOTE_NV_TKINFO"
	.tkinfo
        /*0018*/ 	.word	0x00000002
        /*0030*/ 	.string	""
        /*0030*/ 	.string	"ptxas"
        /*0030*/ 	.string	"Cuda compilation tools, release 13.0, V13.0.88"
        /*0030*/ 	.string	"Build cuda_13.0.r13.0/compiler.36424714_0"
        /*0030*/ 	.string	"-arch sm_100 -m 64 "



//--------------------- .note.nv.cuinfo           --------------------------
	.section	.note.nv.cuinfo,"",@"SHT_NOTE"
	.sectionflags	@"SHF_NOTE_NV_CUINFO"
        /*0018*/ 	.short	0x0002
        /*001a*/ 	.short	0x0064
        /*001c*/ 	.short	0x0082
	.zero		2


//--------------------- .nv.info                  --------------------------
	.section	.nv.info,"",@"SHT_CUDA_INFO"
	.align	4


	//----- nvinfo : EIATTR_REGCOUNT
	.align		4
        /*0000*/ 	.byte	0x04, 0x2f
        /*0002*/ 	.short	(.L_2 - .L_1)
	.align		4
.L_1:
        /*0004*/ 	.word	index@(_Z23get_roi_bbox_gpu_kerneliiiiifPKfS0_PKiS0_PiPfS3_S3_)
        /*0008*/ 	.word	0x0000002c


	//----- nvinfo : EIATTR_FRAME_SIZE
	.align		4
.L_2:
        /*000c*/ 	.byte	0x04, 0x11
        /*000e*/ 	.short	(.L_4 - .L_3)
	.align		4
.L_3:
        /*0010*/ 	.word	index@(_Z23get_roi_bbox_gpu_kerneliiiiifPKfS0_PKiS0_PiPfS3_S3_)
        /*0014*/ 	.word	0x00000000


	//----- nvinfo : EIATTR_MIN_STACK_SIZE
	.align		4
.L_4:
        /*0018*/ 	.byte	0x04, 0x12
        /*001a*/ 	.short	(.L_6 - .L_5)
	.align		4
.L_5:
        /*001c*/ 	.word	index@(_Z23get_roi_bbox_gpu_kerneliiiiifPKfS0_PKiS0_PiPfS3_S3_)
        /*0020*/ 	.word	0x00000000
.L_6:


//--------------------- .nv.compat                --------------------------
	.section	.nv.compat,"",@"SHT_CUDA_COMPAT_INFO"
	.align	4
        /*0000*/ 	.byte	0x02, 0x09, 0x00, 0x00, 0x02, 0x02, 0x01, 0x00, 0x02, 0x05, 0x05, 0x00, 0x03, 0x07, 0x01, 0x01
        /*0010*/ 	.byte	0x02, 0x03, 0x00, 0x00, 0x02, 0x06, 0x01, 0x00, 0x04, 0x0b, 0x08, 0x00, 0x01, 0x00, 0x00, 0x00
        /*0020*/ 	.byte	0x00, 0x00, 0x00, 0x00


//--------------------- .nv.info._Z23get_roi_bbox_gpu_kerneliiiiifPKfS0_PKiS0_PiPfS3_S3_ --------------------------
	.section	.nv.info._Z23get_roi_bbox_gpu_kerneliiiiifPKfS0_PKiS0_PiPfS3_S3_,"",@"SHT_CUDA_INFO"
	.sectionflags	@""
	.align	4


	//----- nvinfo : EIATTR_CUDA_API_VERSION
	.align		4
        /*0000*/ 	.byte	0x04, 0x37
        /*0002*/ 	.short	(.L_8 - .L_7)
.L_7:
        /*0004*/ 	.word	0x00000082


	//----- nvinfo : EIATTR_KPARAM_INFO
	.align		4
.L_8:
        /*0008*/ 	.byte	0x04, 0x17
        /*000a*/ 	.short	(.L_10 - .L_9)
.L_9:
        /*000c*/ 	.word	0x00000000
        /*0010*/ 	.short	0x000d
        /*0012*/ 	.short	0x0050
        /*0014*/ 	.byte	0x00, 0xf5, 0x21, 0x00


	//----- nvinfo : EIATTR_KPARAM_INFO
	.align		4
.L_10:
        /*0018*/ 	.byte	0x04, 0x17
        /*001a*/ 	.short	(.L_12 - .L_11)
.L_11:
        /*001c*/ 	.word	0x00000000
        /*0020*/ 	.short	0x000c
        /*0022*/ 	.short	0x0048
        /*0024*/ 	.byte	0x00, 0xf5, 0x21, 0x00


	//----- nvinfo : EIATTR_KPARAM_INFO
	.align		4
.L_12:
        /*0028*/ 	.byte	0x04, 0x17
        /*002a*/ 	.short	(.L_14 - .L_13)
.L_13:
        /*002c*/ 	.word	0x00000000
        /*0030*/ 	.short	0x000b
        /*0032*/ 	.short	0x0040
        /*0034*/ 	.byte	0x00, 0xf5, 0x21, 0x00


	//----- nvinfo : EIATTR_KPARAM_INFO
	.align		4
.L_14:
        /*0038*/ 	.byte	0x04, 0x17
        /*003a*/ 	.short	(.L_16 - .L_15)
.L_15:
        /*003c*/ 	.word	0x00000000
        /*0040*/ 	.short	0x000a
        /*0042*/ 	.short	0x0038
        /*0044*/ 	.byte	0x00, 0xf5, 0x21, 0x00


	//----- nvinfo : EIATTR_KPARAM_INFO
	.align		4
.L_16:
        /*0048*/ 	.byte	0x04, 0x17
        /*004a*/ 	.short	(.L_18 - .L_17)
.L_17:
        /*004c*/ 	.word	0x00000000
        /*0050*/ 	.short	0x0009
        /*0052*/ 	.short	0x0030
        /*0054*/ 	.byte	0x00, 0xf5, 0x21, 0x00


	//----- nvinfo : EIATTR_KPARAM_INFO
	.align		4
.L_18:
        /*0058*/ 	.byte	0x04, 0x17
        /*005a*/ 	.short	(.L_20 - .L_19)
.L_19:
        /*005c*/ 	.word	0x00000000
        /*0060*/ 	.short	0x0008
        /*0062*/ 	.short	0x0028
        /*0064*/ 	.byte	0x00, 0xf5, 0x21, 0x00


	//----- nvinfo : EIATTR_KPARAM_INFO
	.align		4
.L_20:
        /*0068*/ 	.byte	0x04, 0x17
        /*006a*/ 	.short	(.L_22 - .L_21)
.L_21:
        /*006c*/ 	.word	0x00000000
        /*0070*/ 	.short	0x0007
        /*0072*/ 	.short	0x0020
        /*0074*/ 	.byte	0x00, 0xf5, 0x21, 0x00


	//----- nvinfo : EIATTR_KPARAM_INFO
	.align		4
.L_22:
        /*0078*/ 	.byte	0x04, 0x17
        /*007a*/ 	.short	(.L_24 - .L_23)
.L_23:
        /*007c*/ 	.word	0x00000000
        /*0080*/ 	.short	0x0006
        /*0082*/ 	.short	0x0018
        /*0084*/ 	.byte	0x00, 0xf5, 0x21, 0x00


	//----- nvinfo : EIATTR_KPARAM_INFO
	.align		4
.L_24:
        /*0088*/ 	.byte	0x04, 0x17
        /*008a*/ 	.short	(.L_26 - .L_25)
.L_25:
        /*008c*/ 	.word	0x00000000
        /*0090*/ 	.short	0x0005
        /*0092*/ 	.short	0x0014
        /*0094*/ 	.byte	0x00, 0xf0, 0x11, 0x00


	//----- nvinfo : EIATTR_KPARAM_INFO
	.align		4
.L_26:
        /*0098*/ 	.byte	0x04, 0x17
        /*009a*/ 	.short	(.L_28 - .L_27)
.L_27:
        /*009c*/ 	.word	0x00000000
        /*00a0*/ 	.short	0x0004
        /*00a2*/ 	.short	0x0010
        /*00a4*/ 	.byte	0x00, 0xf0, 0x11, 0x00


	//----- nvinfo : EIATTR_KPARAM_INFO
	.align		4
.L_28:
        /*00a8*/ 	.byte	0x04, 0x17
        /*00aa*/ 	.short	(.L_30 - .L_29)
.L_29:
        /*00ac*/ 	.word	0x00000000
        /*00b0*/ 	.short	0x0003
        /*00b2*/ 	.short	0x000c
        /*00b4*/ 	.byte	0x00, 0xf0, 0x11, 0x00


	//----- nvinfo : EIATTR_KPARAM_INFO
	.align		4
.L_30:
        /*00b8*/ 	.byte	0x04, 0x17
        /*00ba*/ 	.short	(.L_32 - .L_31)
.L_31:
        /*00bc*/ 	.word	0x00000000
        /*00c0*/ 	.short	0x0002
        /*00c2*/ 	.short	0x0008
        /*00c4*/ 	.byte	0x00, 0xf0, 0x11, 0x00


	//----- nvinfo : EIATTR_KPARAM_INFO
	.align		4
.L_32:
        /*00c8*/ 	.byte	0x04, 0x17
        /*00ca*/ 	.short	(.L_34 - .L_33)
.L_33:
        /*00cc*/ 	.word	0x00000000
        /*00d0*/ 	.short	0x0001
        /*00d2*/ 	.short	0x0004
        /*00d4*/ 	.byte	0x00, 0xf0, 0x11, 0x00


	//----- nvinfo : EIATTR_KPARAM_INFO
	.align		4
.L_34:
        /*00d8*/ 	.byte	0x04, 0x17
        /*00da*/ 	.short	(.L_36 - .L_35)
.L_35:
        /*00dc*/ 	.word	0x00000000
        /*00e0*/ 	.short	0x0000
        /*00e2*/ 	.short	0x0000
        /*00e4*/ 	.byte	0x00, 0xf0, 0x11, 0x00


	//----- nvinfo : EIATTR_SPARSE_MMA_MASK
	.align		4
.L_36:
        /*00e8*/ 	.byte	0x03, 0x50
        /*00ea*/ 	.short	0x0000


	//----- nvinfo : EIATTR_MAXREG_COUNT
	.align		4
        /*00ec*/ 	.byte	0x03, 0x1b
        /*00ee*/ 	.short	0x00ff


	//----- nvinfo : EIATTR_MERCURY_ISA_VERSION
	.align		4
        /*00f0*/ 	.byte	0x03, 0x5f
        /*00f2*/ 	.short	0x0101


	//----- nvinfo : EIATTR_VRC_CTA_INIT_COUNT
	.align		4
        /*00f4*/ 	.byte	0x02, 0x4a
	.zero		1
	.zero		1


	//----- nvinfo : EIATTR_EXIT_INSTR_OFFSETS
	.align		4
        /*00f8*/ 	.byte	0x04, 0x1c
        /*00fa*/ 	.short	(.L_38 - .L_37)


	//   ....[0]....
.L_37:
        /*00fc*/ 	.word	0x00000070


	//   ....[1]....
        /*0100*/ 	.word	0x00000360


	//   ....[2]....
        /*0104*/ 	.word	0x00002450


	//----- nvinfo : EIATTR_CRS_STACK_SIZE
	.align		4
.L_38:
        /*0108*/ 	.byte	0x04, 0x1e
        /*010a*/ 	.short	(.L_40 - .L_39)
.L_39:
        /*010c*/ 	.word	0x00000000


	//----- nvinfo : EIATTR_CBANK_PARAM_SIZE
	.align		4
.L_40:
        /*0110*/ 	.byte	0x03, 0x19
        /*0112*/ 	.short	0x0058


	//----- nvinfo : EIATTR_PARAM_CBANK
	.align		4
        /*0114*/ 	.byte	0x04, 0x0a
        /*0116*/ 	.short	(.L_42 - .L_41)
	.align		4
.L_41:
        /*0118*/ 	.word	index@(.nv.constant0._Z23get_roi_bbox_gpu_kerneliiiiifPKfS0_PKiS0_PiPfS3_S3_)
        /*011c*/ 	.short	0x0380
        /*011e*/ 	.short	0x0058


	//----- nvinfo : EIATTR_SW_WAR
	.align		4
.L_42:
        /*0120*/ 	.byte	0x04, 0x36
        /*0122*/ 	.short	(.L_44 - .L_43)
.L_43:
        /*0124*/ 	.word	0x00000008
.L_44:


//--------------------- .nv.callgraph             --------------------------
	.section	.nv.callgraph,"",@"SHT_CUDA_CALLGRAPH"
	.align	4
	.sectionentsize	8
	.align		4
        /*0000*/ 	.word	0x00000000
	.align		4
        /*0004*/ 	.word	0xffffffff
	.align		4
        /*0008*/ 	.word	0x00000000
	.align		4
        /*000c*/ 	.word	0xfffffffe
	.align		4
        /*0010*/ 	.word	0x00000000
	.align		4
        /*0014*/ 	.word	0xfffffffd
	.align		4
        /*0018*/ 	.word	0x00000000
	.align		4
        /*001c*/ 	.word	0xfffffffc


//--------------------- .nv.constant4             --------------------------
	.section	.nv.constant4,"a",@progbits
	.align	8
	.align		8
.nv.constant4:
        /*0000*/ 	.dword	__cudart_i2opi_f


//--------------------- .text._Z23get_roi_bbox_gpu_kerneliiiiifPKfS0_PKiS0_PiPfS3_S3_ --------------------------
	.section	.text._Z23get_roi_bbox_gpu_kerneliiiiifPKfS0_PKiS0_PiPfS3_S3_,"ax",@progbits
	.align	128
        .global         _Z23get_roi_bbox_gpu_kerneliiiiifPKfS0_PKiS0_PiPfS3_S3_
        .type           _Z23get_roi_bbox_gpu_kerneliiiiifPKfS0_PKiS0_PiPfS3_S3_,@function
        .size           _Z23get_roi_bbox_gpu_kerneliiiiifPKfS0_PKiS0_PiPfS3_S3_,(.L_x_29 - _Z23get_roi_bbox_gpu_kerneliiiiifPKfS0_PKiS0_PiPfS3_S3_)
        .other          _Z23get_roi_bbox_gpu_kerneliiiiifPKfS0_PKiS0_PiPfS3_S3_,@"STO_CUDA_ENTRY STV_DEFAULT"
_Z23get_roi_bbox_gpu_kerneliiiiifPKfS0_PKiS0_PiPfS3_S3_:
.text._Z23get_roi_bbox_gpu_kerneliiiiifPKfS0_PKiS0_PiPfS3_S3_:
[----:B------:R-:W-:Y:S01]  /*0000*/  LDC R1, c[0x0][0x37c] ;  /* 0x0000df00ff017b82 */ /* 0x000fe20000000800 */
[----:B------:R-:W0:Y:S07]  /*0010*/  S2R R5, SR_TID.X ;  /* 0x0000000000057919 */ /* 0x000e2e0000002100 */
[----:B------:R-:W0:Y:S01]  /*0020*/  S2UR UR4, SR_CTAID.X ;  /* 0x00000000000479c3 */ /* 0x000e220000002500 */
[----:B------:R-:W1:Y:S07]  /*0030*/  LDCU UR5, c[0x0][0x384] ;  /* 0x00007080ff0577ac */ /* 0x000e6e0008000800 */
[----:B------:R-:W0:Y:S02]  /*0040*/  LDC R0, c[0x0][0x360] ;  /* 0x0000d800ff007b82 */ /* 0x000e240000000800 */
[----:B0-----:R-:W-:-:S05]  /*0050*/  IMAD R5, R0, UR4, R5 ;  /* 0x0000000400057c24 */ /* 0x001fca000f8e0205 */
[----:B-1----:R-:W-:-:S13]  /*0060*/  ISETP.GE.AND P0, PT, R5, UR5, PT ;  /* 0x0000000505007c0c */ /* 0x002fda000bf06270 */
[----:B------:R-:W-:Y:S05]  /*0070*/  @P0 EXIT ;  /* 0x000000000000094d */ /* 0x000fea0003800000 */
[----:B------:R-:W0:Y:S01]  /*0080*/  LDC.64 R20, c[0x0][0x3c0] ;  /* 0x0000f000ff147b82 */ /* 0x000e220000000a00 */
[----:B------:R-:W1:Y:S01]  /*0090*/  LDCU.64 UR8, c[0x0][0x358] ;  /* 0x00006b00ff0877ac */ /* 0x000e620008000a00 */
[C---:B------:R-:W-:Y:S02]  /*00a0*/  IMAD R3, R5.reuse, 0x7, RZ ;  /* 0x0000000705037824 */ /* 0x040fe400078e02ff */
[----:B------:R-:W-:Y:S01]  /*00b0*/  IMAD R9, R5, 0x3, RZ ;  /* 0x0000000305097824 */ /* 0x000fe200078e02ff */
[----:B------:R-:W2:Y:S01]  /*00c0*/  LDCU UR5, c[0x0][0x380] ;  /* 0x00007000ff0577ac */ /* 0x000ea20008000800 */
[----:B------:R-:W-:Y:S02]  /*00d0*/  IMAD.MOV.U32 R11, RZ, RZ, 0x3dcccccd ;  /* 0x3dcccccdff0b7424 */ /* 0x000fe400078e00ff */
[----:B------:R-:W3:Y:S08]  /*00e0*/  LDC.64 R6, c[0x0][0x398] ;  /* 0x0000e600ff067b82 */ /* 0x000ef00000000a00 */
[----:B------:R-:W4:Y:S08]  /*00f0*/  LDC.64 R22, c[0x0][0x3c8] ;  /* 0x0000f200ff167b82 */ /* 0x000f300000000a00 */
[----:B------:R-:W2:Y:S01]  /*0100*/  LDC.64 R24, c[0x0][0x3d0] ;  /* 0x0000f400ff187b82 */ /* 0x000ea20000000a00 */
[----:B0-----:R-:W-:-:S05]  /*0110*/  IMAD.WIDE R20, R3, 0x4, R20 ;  /* 0x0000000403147825 */ /* 0x001fca00078e0214 */
[----:B-1----:R0:W-:Y:S01]  /*0120*/  STG.E desc[UR8][R20.64], R11 ;  /* 0x0000000b14007986 */ /* 0x0021e2000c101908 */
[----:B---3--:R-:W-:-:S03]  /*0130*/  IMAD.WIDE R6, R9, 0x4, R6 ;  /* 0x0000000409067825 */ /* 0x008fc600078e0206 */
[----:B------:R0:W-:Y:S01]  /*0140*/  STG.E desc[UR8][R20.64+0x4], R11 ;  /* 0x0000040b14007986 */ /* 0x0001e2000c101908 */
[----:B------:R-:W-:-:S03]  /*0150*/  IMAD.MOV.U32 R9, RZ, RZ, -0x1 ;  /* 0xffffffffff097424 */ /* 0x000fc600078e00ff */
[----:B------:R0:W-:Y:S01]  /*0160*/  STG.E desc[UR8][R20.64+0x8], R11 ;  /* 0x0000080b14007986 */ /* 0x0001e2000c101908 */
[----:B----4-:R-:W-:-:S05]  /*0170*/  IMAD.WIDE R22, R5, 0x4, R22 ;  /* 0x0000000405167825 */ /* 0x010fca00078e0216 */
[----:B------:R0:W-:Y:S01]  /*0180*/  STG.E desc[UR8][R22.64], RZ ;  /* 0x000000ff16007986 */ /* 0x0001e2000c101908 */
[----:B--2---:R-:W-:-:S05]  /*0190*/  IMAD.WIDE R24, R5, 0x4, R24 ;  /* 0x0000000405187825 */ /* 0x004fca00078e0218 */
[----:B------:R0:W-:Y:S04]  /*01a0*/  STG.E desc[UR8][R24.64], R9 ;  /* 0x0000000918007986 */ /* 0x0001e8000c101908 */
[----:B------:R0:W5:Y:S04]  /*01b0*/  LDG.E R0, desc[UR8][R6.64] ;  /* 0x0000000806007981 */ /* 0x000168000c1e1900 */
[----:B------:R0:W5:Y:S04]  /*01c0*/  LDG.E R2, desc[UR8][R6.64+0x4] ;  /* 0x0000040806027981 */ /* 0x000168000c1e1900 */
[----:B------:R0:W5:Y:S01]  /*01d0*/  LDG.E R3, desc[UR8][R6.64+0x8] ;  /* 0x0000080806037981 */ /* 0x000162000c1e1900 */
[----:B------:R-:W-:-:S02]  /*01e0*/  UISETP.GE.AND UP0, UPT, UR5, 0x2, UPT ;  /* 0x000000020500788c */ /* 0x000fc4000bf06270 */
[----:B------:R-:W-:-:S06]  /*01f0*/  UIADD3 UR4, UPT, UPT, UR5, -0x1, URZ ;  /* 0xffffffff05047890 */ /* 0x000fcc000fffe0ff */
[----:B------:R-:W-:Y:S01]  /*0200*/  IMAD.U32 R4, RZ, RZ, UR4 ;  /* 0x00000004ff047e24 */ /* 0x000fe2000f8e00ff */
[----:B0-----:R-:W-:Y:S06]  /*0210*/  BRA.U !UP0, `(.L_x_0) ;  /* 0x0000000108487547 */ /* 0x001fec000b800000 */
[----:B------:R-:W0:Y:S01]  /*0220*/  LDC.64 R6, c[0x0][0x3b8] ;  /* 0x0000ee00ff067b82 */ /* 0x000e220000000a00 */
[----:B------:R-:W-:Y:S01]  /*0230*/  BSSY.RECONVERGENT B0, `(.L_x_0) ;  /* 0x0000010000007945 */ /* 0x000fe20003800200 */
[----:B------:R-:W-:-:S07]  /*0240*/  IMAD.MOV.U32 R4, RZ, RZ, RZ ;  /* 0x000000ffff047224 */ /* 0x000fce00078e00ff */
.L_x_4:
[----:B0-----:R-:W-:-:S05]  /*0250*/  IMAD.WIDE.U32 R8, R4, 0x4, R6 ;  /* 0x0000000404087825 */ /* 0x001fca00078e0006 */
[----:B------:R-:W2:Y:S01]  /*0260*/  LDG.E R10, desc[UR8][R8.64] ;  /* 0x00000008080a7981 */ /* 0x000ea2000c1e1900 */
[----:B------:R-:W-:Y:S01]  /*0270*/  BSSY.RELIABLE B1, `(.L_x_1) ;  /* 0x0000007000017945 */ /* 0x000fe20003800100 */
[----:B--2---:R-:W-:-:S13]  /*0280*/  ISETP.GE.AND P0, PT, R5, R10, PT ;  /* 0x0000000a0500720c */ /* 0x004fda0003f06270 */
[----:B------:R-:W-:Y:S05]  /*0290*/  @!P0 BRA `(.L_x_2) ;  /* 0x0000000000108947 */ /* 0x000fea0003800000 */
[----:B------:R-:W2:Y:S02]  /*02a0*/  LDG.E R8, desc[UR8][R8.64+0x4] ;  /* 0x0000040808087981 */ /* 0x000ea4000c1e1900 */
[----:B--2---:R-:W-:-:S13]  /*02b0*/  ISETP.GE.AND P0, PT, R5, R8, PT ;  /* 0x000000080500720c */ /* 0x004fda0003f06270 */
[----:B------:R-:W-:Y:S05]  /*02c0*/  @!P0 BREAK.RELIABLE B1 ;  /* 0x0000000000018942 */ /* 0x000fea0003800100 */
[----:B------:R-:W-:Y:S05]  /*02d0*/  @!P0 BRA `(.L_x_3) ;  /* 0x0000000000148947 */ /* 0x000fea0003800000 */
.L_x_2:
[----:B------:R-:W-:Y:S05]  /*02e0*/  BSYNC.RELIABLE B1 ;  /* 0x0000000000017941 */ /* 0x000fea0003800100 */
.L_x_1:
[----:B------:R-:W-:-:S05]  /*02f0*/  VIADD R4, R4, 0x1 ;  /* 0x0000000104047836 */ /* 0x000fca0000000000 */
[----:B------:R-:W-:-:S13]  /*0300*/  ISETP.NE.AND P0, PT, R4, UR4, PT ;  /* 0x0000000404007c0c */ /* 0x000fda000bf05270 */
[----:B------:R-:W-:Y:S05]  /*0310*/  @P0 BRA `(.L_x_4) ;  /* 0xfffffffc00cc0947 */ /* 0x000fea000383ffff */
[----:B------:R-:W-:-:S07]  /*0320*/  IMAD.U32 R4, RZ, RZ, UR4 ;  /* 0x00000004ff047e24 */ /* 0x000fce000f8e00ff */
.L_x_3:
[----:B------:R-:W-:Y:S05]  /*0330*/  BSYNC.RECONVERGENT B0 ;  /* 0x0000000000007941 */ /* 0x000fea0003800200 */
.L_x_0:
[----:B------:R-:W0:Y:S02]  /*0340*/  LDC R5, c[0x0][0x388] ;  /* 0x0000e200ff057b82 */ /* 0x000e240000000800 */
[----:B0-----:R-:W-:-:S13]  /*0350*/  ISETP.GE.AND P0, PT, R5, 0x1, PT ;  /* 0x000000010500780c */ /* 0x001fda0003f06270 */
[----:B------:R-:W-:Y:S05]  /*0360*/  @!P0 EXIT ;  /* 0x000000000000894d */ /* 0x000fea0003800000 */
[----:B------:R-:W0:Y:S01]  /*0370*/  LDC.64 R6, c[0x0][0x390] ;  /* 0x0000e400ff067b82 */ /* 0x000e220000000a00 */
[----:B------:R-:W-:Y:S01]  /*0380*/  UMOV UR4, URZ ;  /* 0x000000ff00047c82 */ /* 0x000fe20008000000 */
[----:B0-----:R-:W-:Y:S01]  /*0390*/  FADD R5, R7, 1 ;  /* 0x3f80000007057421 */ /* 0x001fe20000000000 */
[----:B------:R-:W-:-:S07]  /*03a0*/  I2FP.F32.S32 R6, R6 ;  /* 0x0000000600067245 */ /* 0x000fce0000201400 */
.L_x_27:
[----:B0-----:R-:W0:Y:S01]  /*03b0*/  LDCU.64 UR6, c[0x0][0x388] ;  /* 0x00007100ff0677ac */ /* 0x001e220008000a00 */
[----:B------:R-:W1:Y:S01]  /*03c0*/  LDC.64 R26, c[0x0][0x3a0] ;  /* 0x0000e800ff1a7b82 */ /* 0x000e620000000a00 */
[----:B------:R-:W-:-:S05]  /*03d0*/  MOV R7, UR4 ;  /* 0x0000000400077c02 */ /* 0x000fca0008000f00 */
[----:B0-----:R-:W-:-:S04]  /*03e0*/  IMAD R7, R4, UR6, R7 ;  /* 0x0000000604077c24 */ /* 0x001fc8000f8e0207 */
[----:B------:R-:W-:-:S04]  /*03f0*/  IMAD R7, R7, UR7, RZ ;  /* 0x0000000707077c24 */ /* 0x000fc8000f8e02ff */
[----:B-1----:R-:W-:-:S05]  /*0400*/  IMAD.WIDE R26, R7, 0x4, R26 ;  /* 0x00000004071a7825 */ /* 0x002fca00078e021a */
[----:B------:R-:W2:Y:S04]  /*0410*/  LDG.E R8, desc[UR8][R26.64+0x4] ;  /* 0x000004081a087981 */ /* 0x000ea8000c1e1900 */
[----:B------:R-:W2:Y:S04]  /*0420*/  LDG.E R7, desc[UR8][R26.64+0x8] ;  /* 0x000008081a077981 */ /* 0x000ea8000c1e1900 */
[----:B------:R-:W3:Y:S01]  /*0430*/  LDG.E R10, desc[UR8][R26.64] ;  /* 0x000000081a0a7981 */ /* 0x000ee2000c1e1900 */
[----:B------:R-:W-:Y:S01]  /*0440*/  UIADD3 UR4, UPT, UPT, UR4, 0x1, URZ ;  /* 0x0000000104047890 */ /* 0x000fe2000fffe0ff */
[----:B------:R-:W-:Y:S03]  /*0450*/  BSSY.RECONVERGENT B0, `(.L_x_5) ;  /* 0x00001fe000007945 */ /* 0x000fe60003800200 */
[----:B------:R-:W-:Y:S01]  /*0460*/  UISETP.NE.AND UP2, UPT, UR4, UR6, UPT ;  /* 0x000000060400728c */ /* 0x000fe2000bf45270 */
[----:B--2---:R-:W-:-:S04]  /*0470*/  FMUL R9, R8, R7 ;  /* 0x0000000708097220 */ /* 0x004fc80000400000 */
[----:B---3--:R-:W-:-:S05]  /*0480*/  FMUL R9, R10, R9 ;  /* 0x000000090a097220 */ /* 0x008fca0000400000 */
[----:B------:R-:W-:-:S13]  /*0490*/  FSETP.GT.AND P0, PT, R9, RZ, PT ;  /* 0x000000ff0900720b */ /* 0x000fda0003f04000 */
[----:B------:R-:W-:Y:S05]  /*04a0*/  @!P0 BRA `(.L_x_6) ;  /* 0x0000001c00e08947 */ /* 0x000fea0003800000 */
[----:B------:R-:W2:Y:S04]  /*04b0*/  LDG.E R9, desc[UR8][R26.64+0x18] ;  /* 0x000018081a097981 */ /* 0x000ea8000c1e1900 */
[----:B------:R0:W5:Y:S04]  /*04c0*/  LDG.E R11, desc[UR8][R26.64+0xc] ;  /* 0x00000c081a0b7981 */ /* 0x000168000c1e1900 */
[----:B------:R0:W5:Y:S04]  /*04d0*/  LDG.E R13, desc[UR8][R26.64+0x10] ;  /* 0x000010081a0d7981 */ /* 0x000168000c1e1900 */
[----:B------:R0:W5:Y:S04]  /*04e0*/  LDG.E R12, desc[UR8][R26.64+0x14] ;  /* 0x000014081a0c7981 */ /* 0x000168000c1e1900 */
[----:B------:R0:W5:Y:S04]  /*04f0*/  LDG.E R14, desc[UR8][R26.64+0x1c] ;  /* 0x00001c081a0e7981 */ /* 0x000168000c1e1900 */
[----:B------:R0:W5:Y:S01]  /*0500*/  LDG.E R15, desc[UR8][R26.64+0x20] ;  /* 0x000020081a0f7981 */ /* 0x000162000c1e1900 */
[----:B------:R-:W-:Y:S01]  /*0510*/  BSSY.RECONVERGENT B1, `(.L_x_7) ;  /* 0x000006b000017945 */ /* 0x000fe20003800200 */
[C---:B--2---:R-:W-:Y:S01]  /*0520*/  FMUL R32, R9.reuse, 0.63661974668502807617 ;  /* 0x3f22f98309207820 */ /* 0x044fe20000400000 */
[----:B------:R-:W-:-:S03]  /*0530*/  FSETP.GE.AND P0, PT, |R9|, 105615, PT ;  /* 0x47ce47800900780b */ /* 0x000fc60003f06200 */
[----:B------:R1:W2:Y:S02]  /*0540*/  F2I.NTZ R33, R32 ;  /* 0x0000002000217305 */ /* 0x0002a40000203100 */
[----:B-1----:R-:W-:Y:S02]  /*0550*/  P2R R32, PR, RZ, 0x1 ;  /* 0x00000001ff207803 */ /* 0x002fe40000000000 */
[----:B--2---:R-:W-:-:S05]  /*0560*/  I2FP.F32.S32 R16, R33 ;  /* 0x0000002100107245 */ /* 0x004fca0000201400 */
[----:B------:R-:W-:-:S04]  /*0570*/  FFMA R17, R16, -1.5707962512969970703, R9 ;  /* 0xbfc90fda10117823 */ /* 0x000fc80000000009 */
[----:B------:R-:W-:-:S04]  /*0580*/  FFMA R17, R16, -7.5497894158615963534e-08, R17 ;  /* 0xb3a2216810117823 */ /* 0x000fc80000000011 */
[----:B------:R-:W-:Y:S01]  /*0590*/  FFMA R16, R16, -5.3903029534742383927e-15, R17 ;  /* 0xa7c234c510107823 */ /* 0x000fe20000000011 */
[----:B------:R-:W-:-:S03]  /*05a0*/  IMAD.MOV.U32 R17, RZ, RZ, R33 ;  /* 0x000000ffff117224 */ /* 0x000fc600078e0021 */
[----:B------:R-:W-:Y:S01]  /*05b0*/  IMAD.MOV.U32 R36, RZ, RZ, R16 ;  /* 0x000000ffff247224 */ /* 0x000fe200078e0010 */
[----:B0-----:R-:W-:Y:S06]  /*05c0*/  @!P0 BRA `(.L_x_8) ;  /* 0x00000004007c8947 */ /* 0x001fec0003800000 */
[----:B------:R-:W-:-:S13]  /*05d0*/  FSETP.NEU.AND P0, PT, |R9|, +INF , PT ;  /* 0x7f8000000900780b */ /* 0x000fda0003f0d200 */
[----:B------:R-:W-:Y:S01]  /*05e0*/  @!P0 FMUL R36, RZ, R9 ;  /* 0x00000009ff248220 */ /* 0x000fe20000400000 */
[----:B------:R-:W-:Y:S01]  /*05f0*/  @!P0 IMAD.MOV.U32 R33, RZ, RZ, RZ ;  /* 0x000000ffff218224 */ /* 0x000fe200078e00ff */
[----:B------:R-:W-:Y:S06]  /*0600*/  @!P0 BRA `(.L_x_8) ;  /* 0x00000004006c8947 */ /* 0x000fec0003800000 */
[----:B------:R-:W-:Y:S01]  /*0610*/  IMAD.SHL.U32 R26, R9, 0x100, RZ ;  /* 0x00000100091a7824 */ /* 0x000fe200078e00ff */
[----:B------:R-:W0:Y:S01]  /*0620*/  LDCU.64 UR10, c[0x4][URZ] ;  /* 0x01000000ff0a77ac */ /* 0x000e220008000a00 */
[----:B------:R-:W-:Y:S02]  /*0630*/  IMAD.MOV.U32 R33, RZ, RZ, RZ ;  /* 0x000000ffff217224 */ /* 0x000fe400078e00ff */
[----:B------:R-:W-:Y:S01]  /*0640*/  IMAD.MOV.U32 R36, RZ, RZ, RZ ;  /* 0x000000ffff247224 */ /* 0x000fe200078e00ff */
[----:B------:R-:W-:Y:S01]  /*0650*/  LOP3.LUT R37, R26, 0x80000000, RZ, 0xfc, !PT ;  /* 0x800000001a257812 */ /* 0x000fe200078efcff */
[----:B------:R-:W-:Y:S01]  /*0660*/  UMOV UR6, URZ ;  /* 0x000000ff00067c82 */ /* 0x000fe20008000000 */
[----:B------:R-:W-:-:S05]  /*0670*/  UMOV UR5, URZ ;  /* 0x000000ff00057c82 */ /* 0x000fca0008000000 */
.L_x_9:
[----:B0-----:R-:W-:Y:S01]  /*0680*/  MOV R26, UR10 ;  /* 0x0000000a001a7c02 */ /* 0x001fe20008000f00 */
[----:B------:R-:W-:-:S05]  /*0690*/  IMAD.U32 R27, RZ, RZ, UR11 ;  /* 0x0000000bff1b7e24 */ /* 0x000fca000f8e00ff */
[----:B------:R-:W2:Y:S01]  /*06a0*/  LDG.E.CONSTANT R26, desc[UR8][R26.64] ;  /* 0x000000081a1a7981 */ /* 0x000ea2000c1e9900 */
[----:B------:R-:W-:Y:S01]  /*06b0*/  UIADD3 UR5, UPT, UPT, UR5, 0x1, URZ ;  /* 0x0000000105057890 */ /* 0x000fe2000fffe0ff */
[C---:B------:R-:W-:Y:S01]  /*06c0*/  ISETP.EQ.AND P0, PT, R36.reuse, RZ, PT ;  /* 0x000000ff2400720c */ /* 0x040fe20003f02270 */
[----:B------:R-:W-:Y:S01]  /*06d0*/  UIADD3 UR10, UP1, UPT, UR10, 0x4, URZ ;  /* 0x000000040a0a7890 */ /* 0x000fe2000ff3e0ff */
[C---:B------:R-:W-:Y:S01]  /*06e0*/  ISETP.EQ.AND P1, PT, R36.reuse, 0x4, PT ;  /* 0x000000042400780c */ /* 0x040fe20003f22270 */
[----:B------:R-:W-:Y:S01]  /*06f0*/  UISETP.NE.AND UP0, UPT, UR5, 0x6, UPT ;  /* 0x000000060500788c */ /* 0x000fe2000bf05270 */
[C---:B------:R-:W-:Y:S01]  /*0700*/  ISETP.EQ.AND P3, PT, R36.reuse, 0xc, PT ;  /* 0x0000000c2400780c */ /* 0x040fe20003f62270 */
[----:B------:R-:W-:Y:S01]  /*0710*/  UIADD3.X UR11, UPT, UPT, URZ, UR11, URZ, UP1, !UPT ;  /* 0x0000000bff0b7290 */ /* 0x000fe20008ffe4ff */
[C---:B------:R-:W-:Y:S02]  /*0720*/  ISETP.EQ.AND P4, PT, R36.reuse, 0x10, PT ;  /* 0x000000102400780c */ /* 0x040fe40003f82270 */
[----:B------:R-:W-:Y:S01]  /*0730*/  ISETP.EQ.AND P5, PT, R36, 0x14, PT ;  /* 0x000000142400780c */ /* 0x000fe20003fa2270 */
[----:B--2---:R-:W-:-:S03]  /*0740*/  IMAD.WIDE.U32 R34, R26, R37, RZ ;  /* 0x000000251a227225 */ /* 0x004fc600078e00ff */
[----:B------:R-:W-:-:S04]  /*0750*/  IADD3 R34, P2, PT, R34, R33, RZ ;  /* 0x0000002122227210 */ /* 0x000fc80007f5e0ff */
[----:B------:R-:W-:Y:S01]  /*0760*/  IADD3.X R33, PT, PT, R35, UR6, RZ, P2, !PT ;  /* 0x0000000623217c10 */ /* 0x000fe200097fe4ff */
[--C-:B------:R-:W-:Y:S01]  /*0770*/  @P0 IMAD.MOV.U32 R18, RZ, RZ, R34.reuse ;  /* 0x000000ffff120224 */ /* 0x100fe200078e0022 */
[C---:B------:R-:W-:Y:S01]  /*0780*/  ISETP.EQ.AND P2, PT, R36.reuse, 0x8, PT ;  /* 0x000000082400780c */ /* 0x040fe20003f42270 */
[--C-:B------:R-:W-:Y:S01]  /*0790*/  @P1 IMAD.MOV.U32 R19, RZ, RZ, R34.reuse ;  /* 0x000000ffff131224 */ /* 0x100fe200078e0022 */
[----:B------:R-:W-:Y:S01]  /*07a0*/  @P4 MOV R30, R34 ;  /* 0x00000022001e4202 */ /* 0x000fe20000000f00 */
[--C-:B------:R-:W-:Y:S02]  /*07b0*/  @P3 IMAD.MOV.U32 R29, RZ, RZ, R34.reuse ;  /* 0x000000ffff1d3224 */ /* 0x100fe400078e0022 */
[----:B------:R-:W-:Y:S02]  /*07c0*/  @P5 IMAD.MOV.U32 R31, RZ, RZ, R34 ;  /* 0x000000ffff1f5224 */ /* 0x000fe400078e0022 */
[----:B------:R-:W-:-:S06]  /*07d0*/  VIADD R36, R36, 0x4 ;  /* 0x0000000424247836 */ /* 0x000fcc0000000000 */
[----:B------:R-:W-:Y:S01]  /*07e0*/  @P2 IMAD.MOV.U32 R28, RZ, RZ, R34 ;  /* 0x000000ffff1c2224 */ /* 0x000fe200078e0022 */
[----:B------:R-:W-:Y:S06]  /*07f0*/  BRA.U UP0, `(.L_x_9) ;  /* 0xfffffffd00a07547 */ /* 0x000fec000b83ffff */
[----:B------:R-:W-:Y:S01]  /*0800*/  SHF.R.U32.HI R26, RZ, 0x17, R9 ;  /* 0x00000017ff1a7819 */ /* 0x000fe20000011609 */
[----:B------:R-:W-:Y:S03]  /*0810*/  BSSY.RECONVERGENT B2, `(.L_x_10) ;  /* 0x0000028000027945 */ /* 0x000fe60003800200 */
[C---:B------:R-:W-:Y:S02]  /*0820*/  LOP3.LUT R27, R26.reuse, 0xe0, RZ, 0xc0, !PT ;  /* 0x000000e01a1b7812 */ /* 0x040fe400078ec0ff */
[----:B------:R-:W-:-:S03]  /*0830*/  LOP3.LUT P6, RZ, R26, 0x1f, RZ, 0xc0, !PT ;  /* 0x0000001f1aff7812 */ /* 0x000fc600078cc0ff */
[----:B------:R-:W-:-:S05]  /*0840*/  VIADD R27, R27, 0xffffff80 ;  /* 0xffffff801b1b7836 */ /* 0x000fca0000000000 */
[----:B------:R-:W-:-:S05]  /*0850*/  SHF.R.U32.HI R27, RZ, 0x5, R27 ;  /* 0x00000005ff1b7819 */ /* 0x000fca000001161b */
[----:B------:R-:W-:-:S05]  /*0860*/  IMAD.U32 R35, R27, -0x4, RZ ;  /* 0xfffffffc1b237824 */ /* 0x000fca00078e00ff */
[C---:B------:R-:W-:Y:S02]  /*0870*/  ISETP.EQ.AND P3, PT, R35.reuse, -0x18, PT ;  /* 0xffffffe82300780c */ /* 0x040fe40003f62270 */
[C---:B------:R-:W-:Y:S02]  /*0880*/  ISETP.EQ.AND P4, PT, R35.reuse, -0x14, PT ;  /* 0xffffffec2300780c */ /* 0x040fe40003f82270 */
[C---:B------:R-:W-:Y:S02]  /*0890*/  ISETP.EQ.AND P0, PT, R35.reuse, -0x10, PT ;  /* 0xfffffff02300780c */ /* 0x040fe40003f02270 */
[C---:B------:R-:W-:Y:S02]  /*08a0*/  ISETP.EQ.AND P1, PT, R35.reuse, -0xc, PT ;  /* 0xfffffff42300780c */ /* 0x040fe40003f22270 */
[C---:B------:R-:W-:Y:S02]  /*08b0*/  ISETP.EQ.AND P2, PT, R35.reuse, -0x8, PT ;  /* 0xfffffff82300780c */ /* 0x040fe40003f42270 */
[----:B------:R-:W-:-:S03]  /*08c0*/  ISETP.EQ.AND P5, PT, R35, 0x4, PT ;  /* 0x000000042300780c */ /* 0x000fc60003fa2270 */
[----:B------:R-:W-:Y:S01]  /*08d0*/  @P3 IMAD.MOV.U32 R36, RZ, RZ, R18 ;  /* 0x000000ffff243224 */ /* 0x000fe200078e0012 */
[C---:B------:R-:W-:Y:S01]  /*08e0*/  ISETP.EQ.AND P3, PT, R35.reuse, -0x4, PT ;  /* 0xfffffffc2300780c */ /* 0x040fe20003f62270 */
[--C-:B------:R-:W-:Y:S01]  /*08f0*/  @P4 IMAD.MOV.U32 R36, RZ, RZ, R19.reuse ;  /* 0x000000ffff244224 */ /* 0x100fe200078e0013 */
[----:B------:R-:W-:Y:S01]  /*0900*/  @P4 MOV R27, R18 ;  /* 0x00000012001b4202 */ /* 0x000fe20000000f00 */
[----:B------:R-:W-:Y:S01]  /*0910*/  @P0 IMAD.MOV.U32 R27, RZ, RZ, R19 ;  /* 0x000000ffff1b0224 */ /* 0x000fe200078e0013 */
[----:B------:R-:W-:Y:S01]  /*0920*/  ISETP.EQ.AND P4, PT, R35, RZ, PT ;  /* 0x000000ff2300720c */ /* 0x000fe20003f82270 */
[--C-:B------:R-:W-:Y:S02]  /*0930*/  @P0 IMAD.MOV.U32 R36, RZ, RZ, R28.reuse ;  /* 0x000000ffff240224 */ /* 0x100fe400078e001c */
[----:B------:R-:W-:Y:S01]  /*0940*/  @P1 IMAD.MOV.U32 R27, RZ, RZ, R28 ;  /* 0x000000ffff1b1224 */ /* 0x000fe200078e001c */
[----:B------:R-:W-:Y:S01]  /*0950*/  @P2 MOV R27, R29 ;  /* 0x0000001d001b2202 */ /* 0x000fe20000000f00 */
[----:B------:R-:W-:-:S02]  /*0960*/  @P1 IMAD.MOV.U32 R36, RZ, RZ, R29 ;  /* 0x000000ffff241224 */ /* 0x000fc400078e001d */
[--C-:B------:R-:W-:Y:S02]  /*0970*/  @P2 IMAD.MOV.U32 R36, RZ, RZ, R30.reuse ;  /* 0x000000ffff242224 */ /* 0x100fe400078e001e */
[----:B------:R-:W-:Y:S02]  /*0980*/  @P3 IMAD.MOV.U32 R27, RZ, RZ, R30 ;  /* 0x000000ffff1b3224 */ /* 0x000fe400078e001e */
[--C-:B------:R-:W-:Y:S02]  /*0990*/  @P3 IMAD.MOV.U32 R36, RZ, RZ, R31.reuse ;  /* 0x000000ffff243224 */ /* 0x100fe400078e001f */
[----:B------:R-:W-:Y:S01]  /*09a0*/  @P4 IMAD.MOV.U32 R27, RZ, RZ, R31 ;  /* 0x000000ffff1b4224 */ /* 0x000fe200078e001f */
[----:B------:R-:W-:Y:S01]  /*09b0*/  @P5 MOV R27, R33 ;  /* 0x00000021001b5202 */ /* 0x000fe20000000f00 */
[----:B------:R-:W-:Y:S01]  /*09c0*/  @P4 IMAD.MOV.U32 R36, RZ, RZ, R33 ;  /* 0x000000ffff244224 */ /* 0x000fe200078e0021 */
[----:B------:R-:W-:Y:S06]  /*09d0*/  @!P6 BRA `(.L_x_11) ;  /* 0x00000000002ce947 */ /* 0x000fec0003800000 */
[----:B------:R-:W-:Y:S01]  /*09e0*/  @P0 IMAD.MOV.U32 R34, RZ, RZ, R18 ;  /* 0x000000ffff220224 */ /* 0x000fe200078e0012 */
[----:B------:R-:W-:Y:S01]  /*09f0*/  ISETP.EQ.AND P0, PT, R35, 0x8, PT ;  /* 0x000000082300780c */ /* 0x000fe20003f02270 */
[----:B------:R-:W-:Y:S01]  /*0a00*/  @P1 IMAD.MOV.U32 R34, RZ, RZ, R19 ;  /* 0x000000ffff221224 */ /* 0x000fe200078e0013 */
[----:B------:R-:W-:Y:S01]  /*0a10*/  LOP3.LUT R26, R26, 0x1f, RZ, 0xc0, !PT ;  /* 0x0000001f1a1a7812 */ /* 0x000fe200078ec0ff */
[----:B------:R-:W-:Y:S02]  /*0a20*/  @P2 IMAD.MOV.U32 R34, RZ, RZ, R28 ;  /* 0x000000ffff222224 */ /* 0x000fe400078e001c */
[----:B------:R-:W-:Y:S01]  /*0a30*/  @P3 IMAD.MOV.U32 R34, RZ, RZ, R29 ;  /* 0x000000ffff223224 */ /* 0x000fe200078e001d */
[----:B------:R-:W-:Y:S01]  /*0a40*/  SHF.L.W.U32.HI R36, R27, R26, R36 ;  /* 0x0000001a1b247219 */ /* 0x000fe20000010e24 */
[----:B------:R-:W-:Y:S01]  /*0a50*/  @P4 IMAD.MOV.U32 R34, RZ, RZ, R30 ;  /* 0x000000ffff224224 */ /* 0x000fe200078e001e */
[----:B------:R-:W-:-:S05]  /*0a60*/  @P5 MOV R34, R31 ;  /* 0x0000001f00225202 */ /* 0x000fca0000000f00 */
[----:B------:R-:W-:-:S05]  /*0a70*/  @P0 IMAD.MOV.U32 R34, RZ, RZ, R33 ;  /* 0x000000ffff220224 */ /* 0x000fca00078e0021 */
[----:B------:R-:W-:-:S07]  /*0a80*/  SHF.L.W.U32.HI R27, R34, R26, R27 ;  /* 0x0000001a221b7219 */ /* 0x000fce0000010e1b */
.L_x_11:
[----:B------:R-:W-:Y:S05]  /*0a90*/  BSYNC.RECONVERGENT B2 ;  /* 0x0000000000027941 */ /* 0x000fea0003800200 */
.L_x_10:
[C---:B------:R-:W-:Y:S01]  /*0aa0*/  SHF.L.W.U32.HI R38, R27.reuse, 0x2, R36 ;  /* 0x000000021b267819 */ /* 0x040fe20000010e24 */
[----:B------:R-:W-:Y:S01]  /*0ab0*/  IMAD.SHL.U32 R27, R27, 0x4, RZ ;  /* 0x000000041b1b7824 */ /* 0x000fe200078e00ff */
[----:B------:R-:W-:Y:S01]  /*0ac0*/  UMOV UR6, 0x54442d19 ;  /* 0x54442d1900067882 */ /* 0x000fe20000000000 */
[----:B------:R-:W-:Y:S01]  /*0ad0*/  UMOV UR7, 0x3bf921fb ;  /* 0x3bf921fb00077882 */ /* 0x000fe20000000000 */
[----:B------:R-:W-:Y:S02]  /*0ae0*/  SHF.R.S32.HI R33, RZ, 0x1f, R38 ;  /* 0x0000001fff217819 */ /* 0x000fe40000011426 */
[----:B------:R-:W-:Y:S02]  /*0af0*/  ISETP.GE.AND P0, PT, R9, RZ, PT ;  /* 0x000000ff0900720c */ /* 0x000fe40003f06270 */
[C---:B------:R-:W-:Y:S02]  /*0b00*/  LOP3.LUT R26, R33.reuse, R27, RZ, 0x3c, !PT ;  /* 0x0000001b211a7212 */ /* 0x040fe400078e3cff */
[----:B------:R-:W-:-:S02]  /*0b10*/  LOP3.LUT R27, R33, R38, RZ, 0x3c, !PT ;  /* 0x00000026211b7212 */ /* 0x000fc400078e3cff */
[----:B------:R-:W-:Y:S02]  /*0b20*/  SHF.R.U32.HI R33, RZ, 0x1e, R36 ;  /* 0x0000001eff217819 */ /* 0x000fe40000011624 */
[C---:B------:R-:W-:Y:S02]  /*0b30*/  LOP3.LUT R36, R38.reuse, R9, RZ, 0x3c, !PT ;  /* 0x0000000926247212 */ /* 0x040fe400078e3cff */
[----:B------:R-:W0:Y:S01]  /*0b40*/  I2F.F64.S64 R26, R26 ;  /* 0x0000001a001a7312 */ /* 0x000e220000301c00 */
[----:B------:R-:W-:Y:S02]  /*0b50*/  LEA.HI R33, R38, R33, RZ, 0x1 ;  /* 0x0000002126217211 */ /* 0x000fe400078f08ff */
[----:B------:R-:W-:-:S03]  /*0b60*/  ISETP.GE.AND P1, PT, R36, RZ, PT ;  /* 0x000000ff2400720c */ /* 0x000fc60003f26270 */
[----:B------:R-:W-:-:S04]  /*0b70*/  IMAD.MOV R36, RZ, RZ, -R33 ;  /* 0x000000ffff247224 */ /* 0x000fc800078e0a21 */
[----:B------:R-:W-:Y:S01]  /*0b80*/  @!P0 IMAD.MOV.U32 R33, RZ, RZ, R36 ;  /* 0x000000ffff218224 */ /* 0x000fe200078e0024 */
[----:B0-----:R-:W-:-:S10]  /*0b90*/  DMUL R34, R26, UR6 ;  /* 0x000000061a227c28 */ /* 0x001fd40008000000 */
[----:B------:R-:W0:Y:S02]  /*0ba0*/  F2F.F32.F64 R34, R34 ;  /* 0x0000002200227310 */ /* 0x000e240000301000 */
[----:B0-----:R-:W-:-:S07]  /*0bb0*/  FSEL R36, -R34, R34, !P1 ;  /* 0x0000002222247208 */ /* 0x001fce0004800100 */
.L_x_8:
[----:B------:R-:W-:Y:S05]  /*0bc0*/  BSYNC.RECONVERGENT B1 ;  /* 0x0000000000017941 */ /* 0x000fea0003800200 */
.L_x_7:
[----:B------:R-:W-:Y:S02]  /*0bd0*/  IMAD.MOV.U32 R26, RZ, RZ, 0x37cbac00 ;  /* 0x37cbac00ff1a7424 */ /* 0x000fe400078e00ff */
[----:B------:R-:W-:Y:S01]  /*0be0*/  FMUL R27, R36, R36 ;  /* 0x00000024241b7220 */ /* 0x000fe20000400000 */
[C---:B------:R-:W-:Y:S01]  /*0bf0*/  LOP3.LUT R34, R33.reuse, 0x1, RZ, 0xc0, !PT ;  /* 0x0000000121227812 */ /* 0x040fe200078ec0ff */
[----:B------:R-:W-:Y:S01]  /*0c00*/  VIADD R33, R33, 0x1 ;  /* 0x0000000121217836 */ /* 0x000fe20000000000 */
[----:B------:R-:W-:Y:S01]  /*0c10*/  MOV R38, 0x3c0885e4 ;  /* 0x3c0885e400267802 */ /* 0x000fe20000000f00 */
[----:B------:R-:W-:Y:S01]  /*0c20*/  FFMA R26, R27, R26, -0.0013887860113754868507 ;  /* 0xbab607ed1b1a7423 */ /* 0x000fe2000000001a */
[----:B------:R-:W-:Y:S01]  /*0c30*/  ISETP.NE.U32.AND P0, PT, R34, 0x1, PT ;  /* 0x000000012200780c */ /* 0x000fe20003f05070 */
[----:B------:R-:W-:Y:S01]  /*0c40*/  IMAD.MOV.U32 R35, RZ, RZ, 0x3e2aaaa8 ;  /* 0x3e2aaaa8ff237424 */ /* 0x000fe200078e00ff */
[----:B------:R-:W-:Y:S01]  /*0c50*/  ISETP.NE.AND P2, PT, R32, RZ, PT ;  /* 0x000000ff2000720c */ /* 0x000fe20003f45270 */
[----:B------:R-:W-:Y:S01]  /*0c60*/  BSSY.RECONVERGENT B1, `(.L_x_12) ;  /* 0x0000069000017945 */ /* 0x000fe20003800200 */
[----:B------:R-:W-:-:S02]  /*0c70*/  FSEL R34, R26, -0.00019574658654164522886, P0 ;  /* 0xb94d41531a227808 */ /* 0x000fc40000000000 */
[----:B------:R-:W-:Y:S02]  /*0c80*/  FSEL R38, R38, 0.041666727513074874878, !P0 ;  /* 0x3d2aaabb26267808 */ /* 0x000fe40004000000 */
[----:B------:R-:W-:Y:S02]  /*0c90*/  LOP3.LUT P1, RZ, R33, 0x2, RZ, 0xc0, !PT ;  /* 0x0000000221ff7812 */ /* 0x000fe4000782c0ff */
[----:B------:R-:W-:Y:S01]  /*0ca0*/  FSEL R26, R36, 1, !P0 ;  /* 0x3f800000241a7808 */ /* 0x000fe20004000000 */
[----:B------:R-:W-:Y:S01]  /*0cb0*/  FFMA R34, R27, R34, R38 ;  /* 0x000000221b227223 */ /* 0x000fe20000000026 */
[----:B------:R-:W-:Y:S01]  /*0cc0*/  FSEL R35, -R35, -0.4999999701976776123, !P0 ;  /* 0xbeffffff23237808 */ /* 0x000fe20004000100 */
[----:B------:R-:W-:Y:S02]  /*0cd0*/  IMAD.MOV.U32 R36, RZ, RZ, R17 ;  /* 0x000000ffff247224 */ /* 0x000fe400078e0011 */
[C---:B------:R-:W-:Y:S02]  /*0ce0*/  FFMA R33, R27.reuse, R26, RZ ;  /* 0x0000001a1b217223 */ /* 0x040fe400000000ff */
[----:B------:R-:W-:-:S04]  /*0cf0*/  FFMA R34, R27, R34, R35 ;  /* 0x000000221b227223 */ /* 0x000fc80000000023 */
[----:B------:R-:W-:Y:S01]  /*0d00*/  FFMA R33, R33, R34, R26 ;  /* 0x0000002221217223 */ /* 0x000fe2000000001a */
[----:B------:R-:W-:-:S03]  /*0d10*/  IMAD.MOV.U32 R26, RZ, RZ, R16 ;  /* 0x000000ffff1a7224 */ /* 0x000fc600078e0010 */
[----:B------:R-:W-:Y:S01]  /*0d20*/  @P1 FADD R33, RZ, -R33 ;  /* 0x80000021ff211221 */ /* 0x000fe20000000000 */
[----:B------:R-:W-:Y:S06]  /*0d30*/  @!P2 BRA `(.L_x_13) ;  /* 0x00000004006ca947 */ /* 0x000fec0003800000 */
[----:B------:R-:W-:-:S13]  /*0d40*/  FSETP.NEU.AND P0, PT, |R9|, +INF , PT ;  /* 0x7f8000000900780b */ /* 0x000fda0003f0d200 */
[----:B------:R-:W-:Y:S01]  /*0d50*/  @!P0 FMUL R26, RZ, R9 ;  /* 0x00000009ff1a8220 */ /* 0x000fe20000400000 */
[----:B------:R-:W-:Y:S01]  /*0d60*/  @!P0 IMAD.MOV.U32 R36, RZ, RZ, RZ ;  /* 0x000000ffff248224 */ /* 0x000fe200078e00ff */
[----:B------:R-:W-:Y:S06]  /*0d70*/  @!P0 BRA `(.L_x_13) ;  /* 0x00000004005c8947 */ /* 0x000fec0003800000 */
[----:B------:R-:W-:Y:S01]  /*0d80*/  SHF.L.U32 R26, R9, 0x8, RZ ;  /* 0x00000008091a7819 */ /* 0x000fe200000006ff */
[----:B------:R-:W-:Y:S01]  /*0d90*/  IMAD.MOV.U32 R37, RZ, RZ, RZ ;  /* 0x000000ffff257224 */ /* 0x000fe200078e00ff */
[----:B------:R-:W-:Y:S01]  /*0da0*/  UMOV UR5, URZ ;  /* 0x000000ff00057c82 */ /* 0x000fe20008000000 */
[----:B------:R-:W-:Y:S01]  /*0db0*/  IMAD.MOV.U32 R39, RZ, RZ, RZ ;  /* 0x000000ffff277224 */ /* 0x000fe200078e00ff */
[----:B------:R-:W-:-:S07]  /*0dc0*/  LOP3.LUT R41, R26, 0x80000000, RZ, 0xfc, !PT ;  /* 0x800000001a297812 */ /* 0x000fce00078efcff */
.L_x_14:
[----:B------:R-:W0:Y:S02]  /*0dd0*/  LDC.64 R26, c[0x4][RZ] ;  /* 0x01000000ff1a7b82 */ /* 0x000e240000000a00 */
[----:B0-----:R-:W-:-:S05]  /*0de0*/  IMAD.WIDE.U32 R34, R39, 0x4, R26 ;  /* 0x0000000427227825 */ /* 0x001fca00078e001a */
[----:B------:R-:W2:Y:S01]  /*0df0*/  LDG.E.CONSTANT R26, desc[UR8][R34.64] ;  /* 0x00000008221a7981 */ /* 0x000ea2000c1e9900 */
[C---:B------:R-:W-:Y:S02]  /*0e00*/  IMAD.SHL.U32 R36, R39.reuse, 0x4, RZ ;  /* 0x0000000427247824 */ /* 0x040fe400078e00ff */
[----:B------:R-:W-:-:S03]  /*0e10*/  VIADD R39, R39, 0x1 ;  /* 0x0000000127277836 */ /* 0x000fc60000000000 */
[C---:B------:R-:W-:Y:S02]  /*0e20*/  ISETP.EQ.AND P5, PT, R36.reuse, RZ, PT ;  /* 0x000000ff2400720c */ /* 0x040fe40003fa2270 */
[C---:B------:R-:W-:Y:S02]  /*0e30*/  ISETP.EQ.AND P4, PT, R36.reuse, 0x4, PT ;  /* 0x000000042400780c */ /* 0x040fe40003f82270 */
[C---:B------:R-:W-:Y:S02]  /*0e40*/  ISETP.EQ.AND P3, PT, R36.reuse, 0x8, PT ;  /* 0x000000082400780c */ /* 0x040fe40003f62270 */
[C---:B------:R-:W-:Y:S02]  /*0e50*/  ISETP.EQ.AND P2, PT, R36.reuse, 0xc, PT ;  /* 0x0000000c2400780c */ /* 0x040fe40003f42270 */
[----:B------:R-:W-:Y:S01]  /*0e60*/  ISETP.EQ.AND P1, PT, R36, 0x10, PT ;  /* 0x000000102400780c */ /* 0x000fe20003f22270 */
[----:B--2---:R-:W-:-:S03]  /*0e70*/  IMAD.WIDE.U32 R26, R26, R41, RZ ;  /* 0x000000291a1a7225 */ /* 0x004fc600078e00ff */
[----:B------:R-:W-:-:S04]  /*0e80*/  IADD3 R26, P0, PT, R26, R37, RZ ;  /* 0x000000251a1a7210 */ /* 0x000fc80007f1e0ff */
[----:B------:R-:W-:Y:S01]  /*0e90*/  IADD3.X R37, PT, PT, R27, UR5, RZ, P0, !PT ;  /* 0x000000051b257c10 */ /* 0x000fe200087fe4ff */
[--C-:B------:R-:W-:Y:S01]  /*0ea0*/  @P5 IMAD.MOV.U32 R18, RZ, RZ, R26.reuse ;  /* 0x000000ffff125224 */ /* 0x100fe200078e001a */
[----:B------:R-:W-:Y:S01]  /*0eb0*/  ISETP.NE.AND P5, PT, R39, 0x6, PT ;  /* 0x000000062700780c */ /* 0x000fe20003fa5270 */
[--C-:B------:R-:W-:Y:S01]  /*0ec0*/  @P3 IMAD.MOV.U32 R28, RZ, RZ, R26.reuse ;  /* 0x000000ffff1c3224 */ /* 0x100fe200078e001a */
[----:B------:R-:W-:Y:S01]  /*0ed0*/  ISETP.EQ.AND P0, PT, R36, 0x14, PT ;  /* 0x000000142400780c */ /* 0x000fe20003f02270 */
[--C-:B------:R-:W-:Y:S01]  /*0ee0*/  @P2 IMAD.MOV.U32 R29, RZ, RZ, R26.reuse ;  /* 0x000000ffff1d2224 */ /* 0x100fe200078e001a */
[----:B------:R-:W-:Y:S01]  /*0ef0*/  @P4 MOV R19, R26 ;  /* 0x0000001a00134202 */ /* 0x000fe20000000f00 */
[----:B------:R-:W-:-:S10]  /*0f00*/  @P1 IMAD.MOV.U32 R30, RZ, RZ, R26 ;  /* 0x000000ffff1e1224 */ /* 0x000fd400078e001a */
[----:B------:R-:W-:Y:S01]  /*0f10*/  @P0 IMAD.MOV.U32 R31, RZ, RZ, R26 ;  /* 0x000000ffff1f0224 */ /* 0x000fe200078e001a */
[----:B------:R-:W-:Y:S06]  /*0f20*/  @P5 BRA `(.L_x_14) ;  /* 0xfffffffc00a85947 */ /* 0x000fec000383ffff */
[----:B------:R-:W-:Y:S01]  /*0f30*/  SHF.R.U32.HI R34, RZ, 0x17, R9 ;  /* 0x00000017ff227819 */ /* 0x000fe20000011609 */
[----:B------:R-:W-:Y:S03]  /*0f40*/  BSSY.RECONVERGENT B2, `(.L_x_15) ;  /* 0x0000028000027945 */ /* 0x000fe60003800200 */
[C---:B------:R-:W-:Y:S02]  /*0f50*/  LOP3.LUT R26, R34.reuse, 0xe0, RZ, 0xc0, !PT ;  /* 0x000000e0221a7812 */ /* 0x040fe400078ec0ff */
[----:B------:R-:W-:-:S03]  /*0f60*/  LOP3.LUT P6, RZ, R34, 0x1f, RZ, 0xc0, !PT ;  /* 0x0000001f22ff7812 */ /* 0x000fc600078cc0ff */
[----:B------:R-:W-:-:S05]  /*0f70*/  VIADD R26, R26, 0xffffff80 ;  /* 0xffffff801a1a7836 */ /* 0x000fca0000000000 */
[----:B------:R-:W-:-:S04]  /*0f80*/  SHF.R.U32.HI R26, RZ, 0x5, R26 ;  /* 0x00000005ff1a7819 */ /* 0x000fc8000001161a */
[----:B------:R-:W-:-:S04]  /*0f90*/  LEA R35, -R26, RZ, 0x2 ;  /* 0x000000ff1a237211 */ /* 0x000fc800078e11ff */
[C---:B------:R-:W-:Y:S02]  /*0fa0*/  ISETP.EQ.AND P3, PT, R35.reuse, -0x18, PT ;  /* 0xffffffe82300780c */ /* 0x040fe40003f62270 */
[C---:B------:R-:W-:Y:S02]  /*0fb0*/  ISETP.EQ.AND P4, PT, R35.reuse, -0x14, PT ;  /* 0xffffffec2300780c */ /* 0x040fe40003f82270 */
[C---:B------:R-:W-:Y:S02]  /*0fc0*/  ISETP.EQ.AND P0, PT, R35.reuse, -0x10, PT ;  /* 0xfffffff02300780c */ /* 0x040fe40003f02270 */
[C---:B------:R-:W-:Y:S02]  /*0fd0*/  ISETP.EQ.AND P1, PT, R35.reuse, -0xc, PT ;  /* 0xfffffff42300780c */ /* 0x040fe40003f22270 */
[C---:B------:R-:W-:Y:S02]  /*0fe0*/  ISETP.EQ.AND P2, PT, R35.reuse, -0x8, PT ;  /* 0xfffffff82300780c */ /* 0x040fe40003f42270 */
[----:B------:R-:W-:-:S03]  /*0ff0*/  ISETP.EQ.AND P5, PT, R35, 0x4, PT ;  /* 0x000000042300780c */ /* 0x000fc60003fa2270 */
[--C-:B------:R-:W-:Y:S01]  /*1000*/  @P3 IMAD.MOV.U32 R36, RZ, RZ, R18.reuse ;  /* 0x000000ffff243224 */ /* 0x100fe200078e0012 */
[C---:B------:R-:W-:Y:S01]  /*1010*/  ISETP.EQ.AND P3, PT, R35.reuse, -0x4, PT ;  /* 0xfffffffc2300780c */ /* 0x040fe20003f62270 */
[----:B------:R-:W-:Y:S02]  /*1020*/  @P4 IMAD.MOV.U32 R26, RZ, RZ, R18 ;  /* 0x000000ffff1a4224 */ /* 0x000fe400078e0012 */
[--C-:B------:R-:W-:Y:S01]  /*1030*/  @P4 IMAD.MOV.U32 R36, RZ, RZ, R19.reuse ;  /* 0x000000ffff244224 */ /* 0x100fe200078e0013 */
[----:B------:R-:W-:Y:S01]  /*1040*/  ISETP.EQ.AND P4, PT, R35, RZ, PT ;  /* 0x000000ff2300720c */ /* 0x000fe20003f82270 */
[----:B------:R-:W-:Y:S01]  /*1050*/  @P0 IMAD.MOV.U32 R26, RZ, RZ, R19 ;  /* 0x000000ffff1a0224 */ /* 0x000fe200078e0013 */
[----:B------:R-:W-:Y:S01]  /*1060*/  @P1 MOV R26, R28 ;  /* 0x0000001c001a1202 */ /* 0x000fe20000000f00 */
[----:B------:R-:W-:Y:S02]  /*1070*/  @P0 IMAD.MOV.U32 R36, RZ, RZ, R28 ;  /* 0x000000ffff240224 */ /* 0x000fe400078e001c */
[----:B------:R-:W-:-:S02]  /*1080*/  @P1 IMAD.MOV.U32 R36, RZ, RZ, R29 ;  /* 0x000000ffff241224 */ /* 0x000fc400078e001d */
[----:B------:R-:W-:Y:S02]  /*1090*/  @P2 IMAD.MOV.U32 R26, RZ, RZ, R29 ;  /* 0x000000ffff1a2224 */ /* 0x000fe400078e001d */
[--C-:B------:R-:W-:Y:S02]  /*10a0*/  @P2 IMAD.MOV.U32 R36, RZ, RZ, R30.reuse ;  /* 0x000000ffff242224 */ /* 0x100fe400078e001e */
[----:B------:R-:W-:Y:S02]  /*10b0*/  @P3 IMAD.MOV.U32 R26, RZ, RZ, R30 ;  /* 0x000000ffff1a3224 */ /* 0x000fe400078e001e */
[----:B------:R-:W-:Y:S01]  /*10c0*/  @P3 IMAD.MOV.U32 R36, RZ, RZ, R31 ;  /* 0x000000ffff243224 */ /* 0x000fe200078e001f */
[----:B------:R-:W-:Y:S01]  /*10d0*/  @P4 MOV R26, R31 ;  /* 0x0000001f001a4202 */ /* 0x000fe20000000f00 */
[--C-:B------:R-:W-:Y:S02]  /*10e0*/  @P4 IMAD.MOV.U32 R36, RZ, RZ, R37.reuse ;  /* 0x000000ffff244224 */ /* 0x100fe400078e0025 */
[----:B------:R-:W-:Y:S01]  /*10f0*/  @P5 IMAD.MOV.U32 R26, RZ, RZ, R37 ;  /* 0x000000ffff1a5224 */ /* 0x000fe200078e0025 */
[----:B------:R-:W-:Y:S06]  /*1100*/  @!P6 BRA `(.L_x_16) ;  /* 0x00000000002ce947 */ /* 0x000fec0003800000 */
[----:B------:R-:W-:Y:S01]  /*1110*/  @P0 IMAD.MOV.U32 R27, RZ, RZ, R18 ;  /* 0x000000ffff1b0224 */ /* 0x000fe200078e0012 */
[----:B------:R-:W-:Y:S01]  /*1120*/  ISETP.EQ.AND P0, PT, R35, 0x8, PT ;  /* 0x000000082300780c */ /* 0x000fe20003f02270 */
[----:B------:R-:W-:Y:S01]  /*1130*/  @P1 IMAD.MOV.U32 R27, RZ, RZ, R19 ;  /* 0x000000ffff1b1224 */ /* 0x000fe200078e0013 */
[----:B------:R-:W-:Y:S01]  /*1140*/  LOP3.LUT R35, R34, 0x1f, RZ, 0xc0, !PT ;  /* 0x0000001f22237812 */ /* 0x000fe200078ec0ff */
[----:B------:R-:W-:Y:S01]  /*1150*/  @P2 IMAD.MOV.U32 R27, RZ, RZ, R28 ;  /* 0x000000ffff1b2224 */ /* 0x000fe200078e001c */
[----:B------:R-:W-:Y:S01]  /*1160*/  @P3 MOV R27, R29 ;  /* 0x0000001d001b3202 */ /* 0x000fe20000000f00 */
[----:B------:R-:W-:Y:S01]  /*1170*/  @P4 IMAD.MOV.U32 R27, RZ, RZ, R30 ;  /* 0x000000ffff1b4224 */ /* 0x000fe200078e001e */
[----:B------:R-:W-:Y:S01]  /*1180*/  SHF.L.W.U32.HI R36, R26, R35, R36 ;  /* 0x000000231a247219 */ /* 0x000fe20000010e24 */
[----:B------:R-:W-:-:S06]  /*1190*/  @P5 IMAD.MOV.U32 R27, RZ, RZ, R31 ;  /* 0x000000ffff1b5224 */ /* 0x000fcc00078e001f */
[----:B------:R-:W-:-:S05]  /*11a0*/  @P0 IMAD.MOV.U32 R27, RZ, RZ, R37 ;  /* 0x000000ffff1b0224 */ /* 0x000fca00078e0025 */
[----:B------:R-:W-:-:S07]  /*11b0*/  SHF.L.W.U32.HI R26, R27, R35, R26 ;  /* 0x000000231b1a7219 */ /* 0x000fce0000010e1a */
.L_x_16:
[----:B------:R-:W-:Y:S05]  /*11c0*/  BSYNC.RECONVERGENT B2 ;  /* 0x0000000000027941 */ /* 0x000fea0003800200 */
.L_x_15:
[C-C-:B------:R-:W-:Y:S01]  /*11d0*/  SHF.L.W.U32.HI R37, R26.reuse, 0x2, R36.reuse ;  /* 0x000000021a257819 */ /* 0x140fe20000010e24 */
[----:B------:R-:W-:Y:S01]  /*11e0*/  IMAD.SHL.U32 R26, R26, 0x4, RZ ;  /* 0x000000041a1a7824 */ /* 0x000fe200078e00ff */
[----:B------:R-:W-:Y:S01]  /*11f0*/  UMOV UR6, 0x54442d19 ;  /* 0x54442d1900067882 */ /* 0x000fe20000000000 */
[----:B------:R-:W-:Y:S01]  /*1200*/  UMOV UR7, 0x3bf921fb ;  /* 0x3bf921fb00077882 */ /* 0x000fe20000000000 */
[----:B------:R-:W-:Y:S02]  /*1210*/  SHF.R.S32.HI R27, RZ, 0x1f, R37 ;  /* 0x0000001fff1b7819 */ /* 0x000fe40000011425 */
[----:B------:R-:W-:Y:S02]  /*1220*/  SHF.R.U32.HI R36, RZ, 0x1e, R36 ;  /* 0x0000001eff247819 */ /* 0x000fe40000011624 */
[C---:B------:R-:W-:Y:S02]  /*1230*/  LOP3.LUT R26, R27.reuse, R26, RZ, 0x3c, !PT ;  /* 0x0000001a1b1a7212 */ /* 0x040fe400078e3cff */
[----:B------:R-:W-:-:S02]  /*1240*/  LOP3.LUT R27, R27, R37, RZ, 0x3c, !PT ;  /* 0x000000251b1b7212 */ /* 0x000fc400078e3cff */
[----:B------:R-:W-:Y:S02]  /*1250*/  ISETP.GE.AND P1, PT, R9, RZ, PT ;  /* 0x000000ff0900720c */ /* 0x000fe40003f26270 */
[C---:B------:R-:W-:Y:S02]  /*1260*/  LEA.HI R36, R37.reuse, R36, RZ, 0x1 ;  /* 0x0000002425247211 */ /* 0x040fe400078f08ff */
[----:B------:R-:W0:Y:S01]  /*1270*/  I2F.F64.S64 R26, R26 ;  /* 0x0000001a001a7312 */ /* 0x000e220000301c00 */
[----:B------:R-:W-:Y:S02]  /*1280*/  LOP3.LUT R38, R37, R9, RZ, 0x3c, !PT ;  /* 0x0000000925267212 */ /* 0x000fe400078e3cff */
[----:B------:R-:W-:Y:S02]  /*1290*/  IMAD.MOV R37, RZ, RZ, -R36 ;  /* 0x000000ffff257224 */ /* 0x000fe400078e0a24 */
[----:B------:R-:W-:-:S04]  /*12a0*/  ISETP.GE.AND P0, PT, R38, RZ, PT ;  /* 0x000000ff2600720c */ /* 0x000fc80003f06270 */
[----:B------:R-:W-:Y:S01]  /*12b0*/  @!P1 MOV R36, R37 ;  /* 0x0000002500249202 */ /* 0x000fe20000000f00 */
[----:B0-----:R-:W-:-:S10]  /*12c0*/  DMUL R34, R26, UR6 ;  /* 0x000000061a227c28 */ /* 0x001fd40008000000 */
[----:B------:R-:W0:Y:S02]  /*12d0*/  F2F.F32.F64 R34, R34 ;  /* 0x0000002200227310 */ /* 0x000e240000301000 */
[----:B0-----:R-:W-:-:S07]  /*12e0*/  FSEL R26, -R34, R34, !P0 ;  /* 0x00000022221a7208 */ /* 0x001fce0004000100 */
.L_x_13:
[----:B------:R-:W-:Y:S05]  /*12f0*/  BSYNC.RECONVERGENT B1 ;  /* 0x0000000000017941 */ /* 0x000fea0003800200 */
.L_x_12:
[----:B------:R-:W-:Y:S02]  /*1300*/  IMAD.MOV.U32 R34, RZ, RZ, 0x37cbac00 ;  /* 0x37cbac00ff227424 */ /* 0x000fe400078e00ff */
[----:B------:R-:W-:Y:S01]  /*1310*/  FMUL R27, R26, R26 ;  /* 0x0000001a1a1b7220 */ /* 0x000fe20000400000 */
[C---:B------:R-:W-:Y:S01]  /*1320*/  LOP3.LUT R35, R36.reuse, 0x1, RZ, 0xc0, !PT ;  /* 0x0000000124237812 */ /* 0x040fe200078ec0ff */
[----:B------:R-:W-:Y:S01]  /*1330*/  IMAD.MOV.U32 R38, RZ, RZ, 0x3c0885e4 ;  /* 0x3c0885e4ff267424 */ /* 0x000fe200078e00ff */
[----:B------:R-:W-:Y:S01]  /*1340*/  LOP3.LUT P1, RZ, R36, 0x2, RZ, 0xc0, !PT ;  /* 0x0000000224ff7812 */ /* 0x000fe2000782c0ff */
[----:B------:R-:W-:Y:S01]  /*1350*/  FFMA R34, R27, R34, -0.0013887860113754868507 ;  /* 0xbab607ed1b227423 */ /* 0x000fe20000000022 */
[----:B------:R-:W-:Y:S01]  /*1360*/  ISETP.NE.U32.AND P0, PT, R35, 0x1, PT ;  /* 0x000000012300780c */ /* 0x000fe20003f05070 */
[----:B------:R-:W-:Y:S01]  /*1370*/  IMAD.MOV.U32 R37, RZ, RZ, 0x3e2aaaa8 ;  /* 0x3e2aaaa8ff257424 */ /* 0x000fe200078e00ff */
[----:B------:R-:W-:Y:S01]  /*1380*/  ISETP.NE.AND P2, PT, R32, RZ, PT ;  /* 0x000000ff2000720c */ /* 0x000fe20003f45270 */
[----:B------:R-:W-:Y:S01]  /*1390*/  BSSY.RECONVERGENT B1, `(.L_x_17) ;  /* 0x000006c000017945 */ /* 0x000fe20003800200 */
[----:B------:R-:W-:-:S02]  /*13a0*/  FSEL R34, R34, -0.00019574658654164522886, !P0 ;  /* 0xb94d415322227808 */ /* 0x000fc40004000000 */
[----:B------:R-:W-:Y:S02]  /*13b0*/  FSEL R38, R38, 0.041666727513074874878, P0 ;  /* 0x3d2aaabb26267808 */ /* 0x000fe40000000000 */
[----:B------:R-:W-:Y:S02]  /*13c0*/  FSEL R26, R26, 1, P0 ;  /* 0x3f8000001a1a7808 */ /* 0x000fe40000000000 */
[----:B------:R-:W-:Y:S01]  /*13d0*/  FSEL R37, -R37, -0.4999999701976776123, P0 ;  /* 0xbeffffff25257808 */ /* 0x000fe20000000100 */
[C---:B------:R-:W-:Y:S02]  /*13e0*/  FFMA R34, R27.reuse, R34, R38 ;  /* 0x000000221b227223 */ /* 0x040fe40000000026 */
[C---:B------:R-:W-:Y:S02]  /*13f0*/  FFMA R35, R27.reuse, R26, RZ ;  /* 0x0000001a1b237223 */ /* 0x040fe400000000ff */
[----:B------:R-:W-:Y:S01]  /*1400*/  FFMA R34, R27, R34, R37 ;  /* 0x000000221b227223 */ /* 0x000fe20000000025 */
[----:B-----5:R-:W-:Y:S01]  /*1410*/  FADD R27, R2, -R13 ;  /* 0x8000000d021b7221 */ /* 0x020fe20000000000 */
[----:B------:R-:W-:-:S02]  /*1420*/  IMAD.MOV.U32 R37, RZ, RZ, R17 ;  /* 0x000000ffff257224 */ /* 0x000fc400078e0011 */
[----:B------:R-:W-:Y:S01]  /*1430*/  FFMA R26, R35, R34, R26 ;  /* 0x00000022231a7223 */ /* 0x000fe2000000001a */
[----:B------:R-:W-:-:S03]  /*1440*/  FADD R34, R0, -R11 ;  /* 0x8000000b00227221 */ /* 0x000fc60000000000 */
[----:B------:R-:W-:-:S04]  /*1450*/  @P1 FADD R26, RZ, -R26 ;  /* 0x8000001aff1a1221 */ /* 0x000fc80000000000 */
[----:B------:R-:W-:Y:S01]  /*1460*/  FMUL R26, R26, R27 ;  /* 0x0000001b1a1a7220 */ /* 0x000fe20000400000 */
[----:B------:R-:W-:-:S03]  /*1470*/  IMAD.MOV.U32 R27, RZ, RZ, R16 ;  /* 0x000000ffff1b7224 */ /* 0x000fc600078e0010 */
[----:B------:R-:W-:Y:S01]  /*1480*/  FFMA R33, R33, R34, R26 ;  /* 0x0000002221217223 */ /* 0x000fe2000000001a */
[----:B------:R-:W-:Y:S06]  /*1490*/  @!P2 BRA `(.L_x_18) ;  /* 0x00000004006ca947 */ /* 0x000fec0003800000 */
[----:B------:R-:W-:-:S13]  /*14a0*/  FSETP.NEU.AND P0, PT, |R9|, +INF , PT ;  /* 0x7f8000000900780b */ /* 0x000fda0003f0d200 */
[----:B------:R-:W-:Y:S01]  /*14b0*/  @!P0 FMUL R27, RZ, R9 ;  /* 0x00000009ff1b8220 */ /* 0x000fe20000400000 */
[----:B------:R-:W-:Y:S01]  /*14c0*/  @!P0 MOV R37, RZ ;  /* 0x000000ff00258202 */ /* 0x000fe20000000f00 */
[----:B------:R-:W-:Y:S06]  /*14d0*/  @!P0 BRA `(.L_x_18) ;  /* 0x00000004005c8947 */ /* 0x000fec0003800000 */
[----:B------:R-:W-:Y:S01]  /*14e0*/  IMAD.SHL.U32 R26, R9, 0x100, RZ ;  /* 0x00000100091a7824 */ /* 0x000fe200078e00ff */
[----:B------:R-:W-:Y:S01]  /*14f0*/  UMOV UR5, URZ ;  /* 0x000000ff00057c82 */ /* 0x000fe20008000000 */
[----:B------:R-:W-:Y:S02]  /*1500*/  IMAD.MOV.U32 R37, RZ, RZ, RZ ;  /* 0x000000ffff257224 */ /* 0x000fe400078e00ff */
[----:B------:R-:W-:Y:S01]  /*1510*/  IMAD.MOV.U32 R39, RZ, RZ, RZ ;  /* 0x000000ffff277224 */ /* 0x000fe200078e00ff */
[----:B------:R-:W-:-:S07]  /*1520*/  LOP3.LUT R41, R26, 0x80000000, RZ, 0xfc, !PT ;  /* 0x800000001a297812 */ /* 0x000fce00078efcff */
.L_x_19:
        /* <DEDUP_REMOVED lines=12> */
[----:B------:R-:W-:Y:S01]  /*15f0*/  @P5 MOV R18, R26 ;  /* 0x0000001a00125202 */ /* 0x000fe20000000f00 */
[--C-:B------:R-:W-:Y:S01]  /*1600*/  @P4 IMAD.MOV.U32 R19, RZ, RZ, R26.reuse ;  /* 0x000000ffff134224 */ /* 0x100fe200078e001a */
[----:B------:R-:W-:Y:S01]  /*1610*/  ISETP.NE.AND P5, PT, R39, 0x6, PT ;  /* 0x000000062700780c */ /* 0x000fe20003fa5270 */
[--C-:B------:R-:W-:Y:S01]  /*1620*/  @P3 IMAD.MOV.U32 R28, RZ, RZ, R26.reuse ;  /* 0x000000ffff1c3224 */ /* 0x100fe200078e001a */
[----:B------:R-:W-:Y:S01]  /*1630*/  IADD3.X R37, PT, PT, R27, UR5, RZ, P0, !PT ;  /* 0x000000051b257c10 */ /* 0x000fe200087fe4ff */
[--C-:B------:R-:W-:Y:S01]  /*1640*/  @P2 IMAD.MOV.U32 R29, RZ, RZ, R26.reuse ;  /* 0x000000ffff1d2224 */ /* 0x100fe200078e001a */
[----:B------:R-:W-:Y:S01]  /*1650*/  ISETP.EQ.AND P0, PT, R36, 0x14, PT ;  /* 0x000000142400780c */ /* 0x000fe20003f02270 */
[----:B------:R-:W-:-:S12]  /*1660*/  @P1 IMAD.MOV.U32 R30, RZ, RZ, R26 ;  /* 0x000000ffff1e1224 */ /* 0x000fd800078e001a */
[----:B------:R-:W-:Y:S01]  /*1670*/  @P0 IMAD.MOV.U32 R31, RZ, RZ, R26 ;  /* 0x000000ffff1f0224 */ /* 0x000fe200078e001a */
[----:B------:R-:W-:Y:S06]  /*1680*/  @P5 BRA `(.L_x_19) ;  /* 0xfffffffc00a85947 */ /* 0x000fec000383ffff */
[----:B------:R-:W-:Y:S01]  /*1690*/  SHF.R.U32.HI R34, RZ, 0x17, R9 ;  /* 0x00000017ff227819 */ /* 0x000fe20000011609 */
[----:B------:R-:W-:Y:S03]  /*16a0*/  BSSY.RECONVERGENT B2, `(.L_x_20) ;  /* 0x0000028000027945 */ /* 0x000fe60003800200 */
[C---:B------:R-:W-:Y:S02]  /*16b0*/  LOP3.LUT R26, R34.reuse, 0xe0, RZ, 0xc0, !PT ;  /* 0x000000e0221a7812 */ /* 0x040fe400078ec0ff */
[----:B------:R-:W-:Y:S02]  /*16c0*/  LOP3.LUT P6, RZ, R34, 0x1f, RZ, 0xc0, !PT ;  /* 0x0000001f22ff7812 */ /* 0x000fe400078cc0ff */
[----:B------:R-:W-:-:S04]  /*16d0*/  IADD3 R26, PT, PT, R26, -0x80, RZ ;  /* 0xffffff801a1a7810 */ /* 0x000fc80007ffe0ff */
        /* <DEDUP_REMOVED lines=18> */
[--C-:B------:R-:W-:Y:S01]  /*1800*/  @P2 IMAD.MOV.U32 R36, RZ, RZ, R30.reuse ;  /* 0x000000ffff242224 */ /* 0x100fe200078e001e */
[----:B------:R-:W-:Y:S01]  /*1810*/  @P3 MOV R36, R31 ;  /* 0x0000001f00243202 */ /* 0x000fe20000000f00 */
[----:B------:R-:W-:Y:S02]  /*1820*/  @P3 IMAD.MOV.U32 R26, RZ, RZ, R30 ;  /* 0x000000ffff1a3224 */ /* 0x000fe400078e001e */
[----:B------:R-:W-:Y:S02]  /*1830*/  @P4 IMAD.MOV.U32 R26, RZ, RZ, R31 ;  /* 0x000000ffff1a4224 */ /* 0x000fe400078e001f */
[--C-:B------:R-:W-:Y:S02]  /*1840*/  @P4 IMAD.MOV.U32 R36, RZ, RZ, R37.reuse ;  /* 0x000000ffff244224 */ /* 0x100fe400078e0025 */
[----:B------:R-:W-:Y:S01]  /*1850*/  @P5 IMAD.MOV.U32 R26, RZ, RZ, R37 ;  /* 0x000000ffff1a5224 */ /* 0x000fe200078e0025 */
[----:B------:R-:W-:Y:S06]  /*1860*/  @!P6 BRA `(.L_x_21) ;  /* 0x00000000002ce947 */ /* 0x000fec0003800000 */
[----:B------:R-:W-:Y:S01]  /*1870*/  @P0 IMAD.MOV.U32 R27, RZ, RZ, R18 ;  /* 0x000000ffff1b0224 */ /* 0x000fe200078e0012 */
[----:B------:R-:W-:Y:S01]  /*1880*/  ISETP.EQ.AND P0, PT, R35, 0x8, PT ;  /* 0x000000082300780c */ /* 0x000fe20003f02270 */
[----:B------:R-:W-:Y:S01]  /*1890*/  @P1 IMAD.MOV.U32 R27, RZ, RZ, R19 ;  /* 0x000000ffff1b1224 */ /* 0x000fe200078e0013 */
[----:B------:R-:W-:Y:S01]  /*18a0*/  @P2 MOV R27, R28 ;  /* 0x0000001c001b2202 */ /* 0x000fe20000000f00 */
[----:B------:R-:W-:Y:S01]  /*18b0*/  @P3 IMAD.MOV.U32 R27, RZ, RZ, R29 ;  /* 0x000000ffff1b3224 */ /* 0x000fe200078e001d */
[----:B------:R-:W-:Y:S01]  /*18c0*/  LOP3.LUT R35, R34, 0x1f, RZ, 0xc0, !PT ;  /* 0x0000001f22237812 */ /* 0x000fe200078ec0ff */
[----:B------:R-:W-:Y:S02]  /*18d0*/  @P4 IMAD.MOV.U32 R27, RZ, RZ, R30 ;  /* 0x000000ffff1b4224 */ /* 0x000fe400078e001e */
[----:B------:R-:W-:Y:S01]  /*18e0*/  @P5 IMAD.MOV.U32 R27, RZ, RZ, R31 ;  /* 0x000000ffff1b5224 */ /* 0x000fe200078e001f */
[----:B------:R-:W-:-:S05]  /*18f0*/  SHF.L.W.U32.HI R36, R26, R35, R36 ;  /* 0x000000231a247219 */ /* 0x000fca0000010e24 */
[----:B------:R-:W-:-:S05]  /*1900*/  @P0 IMAD.MOV.U32 R27, RZ, RZ, R37 ;  /* 0x000000ffff1b0224 */ /* 0x000fca00078e0025 */
[----:B------:R-:W-:-:S07]  /*1910*/  SHF.L.W.U32.HI R26, R27, R35, R26 ;  /* 0x000000231b1a7219 */ /* 0x000fce0000010e1a */
.L_x_21:
[----:B------:R-:W-:Y:S05]  /*1920*/  BSYNC.RECONVERGENT B2 ;  /* 0x0000000000027941 */ /* 0x000fea0003800200 */
.L_x_20:
        /* <DEDUP_REMOVED lines=12> */
[----:B------:R-:W-:Y:S02]  /*19f0*/  ISETP.GE.AND P0, PT, R38, RZ, PT ;  /* 0x000000ff2600720c */ /* 0x000fe40003f06270 */
[----:B------:R-:W-:-:S05]  /*1a00*/  IADD3 R36, PT, PT, -R37, RZ, RZ ;  /* 0x000000ff25247210 */ /* 0x000fca0007ffe1ff */
[----:B------:R-:W-:Y:S01]  /*1a10*/  @!P1 IMAD.MOV.U32 R37, RZ, RZ, R36 ;  /* 0x000000ffff259224 */ /* 0x000fe200078e0024 */
[----:B0-----:R-:W-:-:S10]  /*1a20*/  DMUL R34, R26, UR6 ;  /* 0x000000061a227c28 */ /* 0x001fd40008000000 */
[----:B------:R-:W0:Y:S02]  /*1a30*/  F2F.F32.F64 R34, R34 ;  /* 0x0000002200227310 */ /* 0x000e240000301000 */
[----:B0-----:R-:W-:-:S07]  /*1a40*/  FSEL R27, -R34, R34, !P0 ;  /* 0x00000022221b7208 */ /* 0x001fce0004000100 */
.L_x_18:
[----:B------:R-:W-:Y:S05]  /*1a50*/  BSYNC.RECONVERGENT B1 ;  /* 0x0000000000017941 */ /* 0x000fea0003800200 */
.L_x_17:
[----:B------:R-:W-:Y:S01]  /*1a60*/  ISETP.NE.AND P2, PT, R32, RZ, PT ;  /* 0x000000ff2000720c */ /* 0x000fe20003f45270 */
[----:B------:R-:W-:Y:S01]  /*1a70*/  IMAD.MOV.U32 R36, RZ, RZ, 0x37cbac00 ;  /* 0x37cbac00ff247424 */ /* 0x000fe200078e00ff */
[----:B------:R-:W-:Y:S01]  /*1a80*/  LOP3.LUT R32, R37, 0x1, RZ, 0xc0, !PT ;  /* 0x0000000125207812 */ /* 0x000fe200078ec0ff */
[----:B------:R-:W-:Y:S01]  /*1a90*/  FMUL R35, R27, R27 ;  /* 0x0000001b1b237220 */ /* 0x000fe20000400000 */
[----:B------:R-:W-:Y:S01]  /*1aa0*/  IMAD.MOV.U32 R39, RZ, RZ, 0x3e2aaaa8 ;  /* 0x3e2aaaa8ff277424 */ /* 0x000fe200078e00ff */
[----:B------:R-:W-:Y:S01]  /*1ab0*/  LOP3.LUT P1, RZ, R37, 0x2, RZ, 0xc0, !PT ;  /* 0x0000000225ff7812 */ /* 0x000fe2000782c0ff */
[----:B------:R-:W-:Y:S01]  /*1ac0*/  BSSY.RECONVERGENT B1, `(.L_x_22) ;  /* 0x0000069000017945 */ /* 0x000fe20003800200 */
[----:B------:R-:W-:Y:S01]  /*1ad0*/  ISETP.NE.U32.AND P0, PT, R32, 0x1, PT ;  /* 0x000000012000780c */ /* 0x000fe20003f05070 */
[----:B------:R-:W-:Y:S01]  /*1ae0*/  FFMA R26, R35, R36, -0.0013887860113754868507 ;  /* 0xbab607ed231a7423 */ /* 0x000fe20000000024 */
[----:B------:R-:W-:-:S04]  /*1af0*/  IMAD.MOV.U32 R32, RZ, RZ, 0x3c0885e4 ;  /* 0x3c0885e4ff207424 */ /* 0x000fc800078e00ff */
[----:B------:R-:W-:Y:S02]  /*1b00*/  FSEL R34, R26, -0.00019574658654164522886, !P0 ;  /* 0xb94d41531a227808 */ /* 0x000fe40004000000 */
[----:B------:R-:W-:Y:S02]  /*1b10*/  FSEL R38, R32, 0.041666727513074874878, P0 ;  /* 0x3d2aaabb20267808 */ /* 0x000fe40000000000 */
[----:B------:R-:W-:Y:S02]  /*1b20*/  FSEL R26, R27, 1, P0 ;  /* 0x3f8000001b1a7808 */ /* 0x000fe40000000000 */
[----:B------:R-:W-:Y:S01]  /*1b30*/  FSEL R27, -R39, -0.4999999701976776123, P0 ;  /* 0xbeffffff271b7808 */ /* 0x000fe20000000100 */
[C---:B------:R-:W-:Y:S02]  /*1b40*/  FFMA R34, R35.reuse, R34, R38 ;  /* 0x0000002223227223 */ /* 0x040fe40000000026 */
[C---:B------:R-:W-:Y:S02]  /*1b50*/  FFMA R37, R35.reuse, R26, RZ ;  /* 0x0000001a23257223 */ /* 0x040fe400000000ff */
[----:B------:R-:W-:-:S04]  /*1b60*/  FFMA R27, R35, R34, R27 ;  /* 0x00000022231b7223 */ /* 0x000fc8000000001b */
[----:B------:R-:W-:-:S04]  /*1b70*/  FFMA R37, R37, R27, R26 ;  /* 0x0000001b25257223 */ /* 0x000fc8000000001a */
        /* <DEDUP_REMOVED lines=11> */
.L_x_24:
        /* <DEDUP_REMOVED lines=17> */
[----:B------:R-:W-:Y:S01]  /*1d40*/  @P5 MOV R19, R16 ;  /* 0x0000001000135202 */ /* 0x000fe20000000f00 */
[--C-:B------:R-:W-:Y:S02]  /*1d50*/  @P3 IMAD.MOV.U32 R29, RZ, RZ, R16.reuse ;  /* 0x000000ffff1d3224 */ /* 0x100fe400078e0010 */
[--C-:B------:R-:W-:Y:S02]  /*1d60*/  @P2 IMAD.MOV.U32 R30, RZ, RZ, R16.reuse ;  /* 0x000000ffff1e2224 */ /* 0x100fe400078e0010 */
[----:B------:R-:W-:-:S06]  /*1d70*/  @P1 IMAD.MOV.U32 R31, RZ, RZ, R16 ;  /* 0x000000ffff1f1224 */ /* 0x000fcc00078e0010 */
[----:B------:R-:W-:Y:S05]  /*1d80*/  @P6 BRA `(.L_x_24) ;  /* 0xfffffffc00a86947 */ /* 0x000fea000383ffff */
        /* <DEDUP_REMOVED lines=31> */
[----:B------:R-:W-:Y:S01]  /*1f80*/  LOP3.LUT R27, R27, 0x1f, RZ, 0xc0, !PT ;  /* 0x0000001f1b1b7812 */ /* 0x000fe200078ec0ff */
[----:B------:R-:W-:Y:S02]  /*1f90*/  @P1 IMAD.MOV.U32 R26, RZ, RZ, R19 ;  /* 0x000000ffff1a1224 */ /* 0x000fe400078e0013 */
[----:B------:R-:W-:Y:S01]  /*1fa0*/  @P0 IMAD.MOV.U32 R26, RZ, RZ, R28 ;  /* 0x000000ffff1a0224 */ /* 0x000fe200078e001c */
[----:B------:R-:W-:Y:S02]  /*1fb0*/  ISETP.EQ.AND P0, PT, R34, 0x8, PT ;  /* 0x000000082200780c */ /* 0x000fe40003f02270 */
[----:B------:R-:W-:Y:S01]  /*1fc0*/  @P3 MOV R26, R29 ;  /* 0x0000001d001a3202 */ /* 0x000fe20000000f00 */
[----:B------:R-:W-:Y:S01]  /*1fd0*/  @P4 IMAD.MOV.U32 R26, RZ, RZ, R30 ;  /* 0x000000ffff1a4224 */ /* 0x000fe200078e001e */
[----:B------:R-:W-:Y:S01]  /*1fe0*/  SHF.L.W.U32.HI R16, R17, R27, R16 ;  /* 0x0000001b11107219 */ /* 0x000fe20000010e10 */
[----:B------:R-:W-:-:S08]  /*1ff0*/  @P5 IMAD.MOV.U32 R26, RZ, RZ, R31 ;  /* 0x000000ffff1a5224 */ /* 0x000fd000078e001f */
[----:B------:R-:W-:-:S05]  /*2000*/  @P0 IMAD.MOV.U32 R26, RZ, RZ, R35 ;  /* 0x000000ffff1a0224 */ /* 0x000fca00078e0023 */
[----:B------:R-:W-:-:S07]  /*2010*/  SHF.L.W.U32.HI R17, R26, R27, R17 ;  /* 0x0000001b1a117219 */ /* 0x000fce0000010e11 */
.L_x_26:
[----:B------:R-:W-:Y:S05]  /*2020*/  BSYNC.RECONVERGENT B2 ;  /* 0x0000000000027941 */ /* 0x000fea0003800200 */
.L_x_25:
[C---:B------:R-:W-:Y:S01]  /*2030*/  SHF.L.W.U32.HI R38, R17.reuse, 0x2, R16 ;  /* 0x0000000211267819 */ /* 0x040fe20000010e10 */
        /* <DEDUP_REMOVED lines=17> */
.L_x_23:
[----:B------:R-:W-:Y:S05]  /*2150*/  BSYNC.RECONVERGENT B1 ;  /* 0x0000000000017941 */ /* 0x000fea0003800200 */
.L_x_22:
[C---:B------:R-:W-:Y:S01]  /*2160*/  LOP3.LUT R26, R17.reuse, 0x1, RZ, 0xc0, !PT ;  /* 0x00000001111a7812 */ /* 0x040fe200078ec0ff */
[----:B------:R-:W-:Y:S01]  /*2170*/  FMUL R27, R16, R16 ;  /* 0x00000010101b7220 */ /* 0x000fe20000400000 */
[----:B------:R-:W-:Y:S02]  /*2180*/  VIADD R17, R17, 0x1 ;  /* 0x0000000111117836 */ /* 0x000fe40000000000 */
[----:B------:R-:W-:Y:S01]  /*2190*/  ISETP.NE.U32.AND P0, PT, R26, 0x1, PT ;  /* 0x000000011a00780c */ /* 0x000fe20003f05070 */
[----:B------:R-:W-:Y:S01]  /*21a0*/  FFMA R36, R27, R36, -0.0013887860113754868507 ;  /* 0xbab607ed1b247423 */ /* 0x000fe20000000024 */
[----:B------:R-:W-:Y:S01]  /*21b0*/  IMAD.MOV.U32 R26, RZ, RZ, 0x3e2aaaa8 ;  /* 0x3e2aaaa8ff1a7424 */ /* 0x000fe200078e00ff */
[----:B------:R-:W-:Y:S02]  /*21c0*/  LOP3.LUT P1, RZ, R17, 0x2, RZ, 0xc0, !PT ;  /* 0x0000000211ff7812 */ /* 0x000fe4000782c0ff */
[----:B------:R-:W-:Y:S02]  /*21d0*/  FSEL R32, R32, 0.041666727513074874878, !P0 ;  /* 0x3d2aaabb20207808 */ /* 0x000fe40004000000 */
[----:B------:R-:W-:-:S02]  /*21e0*/  FSEL R36, R36, -0.00019574658654164522886, P0 ;  /* 0xb94d415324247808 */ /* 0x000fc40000000000 */
[----:B------:R-:W-:Y:S01]  /*21f0*/  FSEL R17, -R26, -0.4999999701976776123, !P0 ;  /* 0xbeffffff1a117808 */ /* 0x000fe20004000100 */
[----:B------:R-:W-:Y:S01]  /*2200*/  FMUL.D2 R26, R5, R10 ;  /* 0x0000000a051a7220 */ /* 0x000fe20000300000 */
[----:B------:R-:W-:Y:S01]  /*2210*/  FSEL R16, R16, 1, !P0 ;  /* 0x3f80000010107808 */ /* 0x000fe20004000000 */
[----:B------:R-:W-:-:S03]  /*2220*/  FFMA R32, R27, R36, R32 ;  /* 0x000000241b207223 */ /* 0x000fc60000000020 */
[----:B------:R-:W-:Y:S01]  /*2230*/  FSETP.GTU.AND P0, PT, |R33|, R26, PT ;  /* 0x0000001a2100720b */ /* 0x000fe20003f0c200 */
[C---:B------:R-:W-:Y:S01]  /*2240*/  FFMA R17, R27.reuse, R32, R17 ;  /* 0x000000201b117223 */ /* 0x040fe20000000011 */
[----:B------:R-:W-:Y:S01]  /*2250*/  FFMA R27, R27, R16, RZ ;  /* 0x000000101b1b7223 */ /* 0x000fe200000000ff */
[----:B------:R-:W-:Y:S01]  /*2260*/  FADD R32, R0, -R11 ;  /* 0x8000000b00207221 */ /* 0x000fe20000000000 */
[----:B------:R-:W-:Y:S02]  /*2270*/  FADD R26, R2, -R13 ;  /* 0x8000000d021a7221 */ /* 0x000fe40000000000 */
[----:B------:R-:W-:Y:S01]  /*2280*/  FFMA R16, R27, R17, R16 ;  /* 0x000000111b107223 */ /* 0x000fe20000000010 */
[----:B------:R-:W-:-:S03]  /*2290*/  FMUL R37, R32, R37 ;  /* 0x0000002520257220 */ /* 0x000fc60000400000 */
[----:B------:R-:W-:-:S04]  /*22a0*/  @P1 FADD R16, RZ, -R16 ;  /* 0x80000010ff101221 */ /* 0x000fc80000000000 */
[----:B------:R-:W-:Y:S01]  /*22b0*/  FFMA R37, R26, R16, -R37 ;  /* 0x000000101a257223 */ /* 0x000fe20000000825 */
[----:B------:R-:W-:Y:S06]  /*22c0*/  @P0 BRA `(.L_x_6) ;  /* 0x0000000000580947 */ /* 0x000fec0003800000 */
[----:B------:R-:W-:Y:S01]  /*22d0*/  FADD R17, R3, -R12 ;  /* 0x8000000c03117221 */ /* 0x000fe20000000000 */
[C---:B------:R-:W-:Y:S01]  /*22e0*/  FMUL.D2 R26, R5.reuse, R7 ;  /* 0x00000007051a7220 */ /* 0x040fe20000300000 */
[----:B------:R-:W-:-:S04]  /*22f0*/  FMUL.D2 R16, R5, R8 ;  /* 0x0000000805107220 */ /* 0x000fc80000300000 */
[----:B------:R-:W-:-:S04]  /*2300*/  FSETP.GTU.AND P0, PT, |R17|, R26, PT ;  /* 0x0000001a1100720b */ /* 0x000fc80003f0c200 */
[----:B------:R-:W-:-:S13]  /*2310*/  FSETP.GTU.OR P0, PT, |R37|, R16, P0 ;  /* 0x000000102500720b */ /* 0x000fda000070c600 */
[----:B------:R-:W-:Y:S05]  /*2320*/  @P0 BRA `(.L_x_6) ;  /* 0x0000000000400947 */ /* 0x000fea0003800000 */
[----:B------:R-:W-:Y:S01]  /*2330*/  FSETP.NEU.AND P0, PT, R14, RZ, PT ;  /* 0x000000ff0e00720b */ /* 0x000fe20003f0d000 */
[----:B------:R0:W-:Y:S03]  /*2340*/  STG.E desc[UR8][R20.64], R10 ;  /* 0x0000000a14007986 */ /* 0x0001e6000c101908 */
[----:B------:R-:W-:Y:S01]  /*2350*/  FSETP.GTU.OR P0, PT, R15, R6, P0 ;  /* 0x000000060f00720b */ /* 0x000fe2000070c400 */
[----:B------:R0:W-:Y:S04]  /*2360*/  STG.E desc[UR8][R20.64+0x4], R8 ;  /* 0x0000040814007986 */ /* 0x0001e8000c101908 */
[----:B------:R0:W-:Y:S04]  /*2370*/  STG.E desc[UR8][R20.64+0x8], R7 ;  /* 0x0000080714007986 */ /* 0x0001e8000c101908 */
[----:B------:R0:W-:Y:S04]  /*2380*/  STG.E desc[UR8][R20.64+0xc], R11 ;  /* 0x00000c0b14007986 */ /* 0x0001e8000c101908 */
[----:B------:R-:W1:Y:S01]  /*2390*/  @!P0 F2I.TRUNC.NTZ R15, R15 ;  /* 0x0000000f000f8305 */ /* 0x000e62000020f100 */
[----:B------:R-:W-:Y:S01]  /*23a0*/  @!P0 IMAD.MOV.U32 R17, RZ, RZ, 0x1 ;  /* 0x00000001ff118424 */ /* 0x000fe200078e00ff */
[----:B------:R0:W-:Y:S01]  /*23b0*/  STG.E desc[UR8][R20.64+0x10], R13 ;  /* 0x0000100d14007986 */ /* 0x0001e2000c101908 */
[----:B------:R-:W-:-:S03]  /*23c0*/  @P0 IMAD.MOV.U32 R27, RZ, RZ, -0x1 ;  /* 0xffffffffff1b0424 */ /* 0x000fc600078e00ff */
[----:B------:R0:W-:Y:S04]  /*23d0*/  STG.E desc[UR8][R20.64+0x14], R12 ;  /* 0x0000140c14007986 */ /* 0x0001e8000c101908 */
[----:B------:R0:W-:Y:S04]  /*23e0*/  STG.E desc[UR8][R20.64+0x18], R9 ;  /* 0x0000180914007986 */ /* 0x0001e8000c101908 */
[----:B------:R0:W-:Y:S04]  /*23f0*/  @!P0 STG.E desc[UR8][R22.64], R17 ;  /* 0x0000001116008986 */ /* 0x0001e8000c101908 */
[----:B-1----:R0:W-:Y:S04]  /*2400*/  @!P0 STG.E desc[UR8][R24.64], R15 ;  /* 0x0000000f18008986 */ /* 0x0021e8000c101908 */
[----:B------:R0:W-:Y:S04]  /*2410*/  @P0 STG.E desc[UR8][R22.64], R27 ;  /* 0x0000001b16000986 */ /* 0x0001e8000c101908 */
[----:B------:R0:W-:Y:S02]  /*2420*/  @P0 STG.E desc[UR8][R24.64], R27 ;  /* 0x0000001b18000986 */ /* 0x0001e4000c101908 */
.L_x_6:
[----:B------:R-:W-:Y:S05]  /*2430*/  BSYNC.RECONVERGENT B0 ;  /* 0x0000000000007941 */ /* 0x000fea0003800200 */
.L_x_5:
[----:B------:R-:W-:Y:S05]  /*2440*/  BRA.U UP2, `(.L_x_27) ;  /* 0xffffffdd02d87547 */ /* 0x000fea000b83ffff */
[----:B------:R-:W-:Y:S05]  /*2450*/  EXIT ;  /* 0x000000000000794d */ /* 0x000fea0003800000 */
.L_x_28:
[----:B------:R-:W-:-:S00]  /*2460*/  BRA `(.L_x_28) ;  /* 0xfffffffc00fc7947 */ /* 0x000fc0000383ffff */
[----:B------:R-:W-:-:S00]  /*2470*/  NOP ;  /* 0x0000000000007918 */ /* 0x000fc00000000000 */
        /* <DEDUP_REMOVED lines=8> */
.L_x_29:


//--------------------- .nv.global.init           --------------------------
	.section	.nv.global.init,"aw",@progbits
	.align	4
.nv.global.init:
	.type		__cudart_i2opi_f,@object
	.size		__cudart_i2opi_f,(.L_0 - __cudart_i2opi_f)
__cudart_i2opi_f:
        /*0000*/ 	.byte	0x41, 0x90, 0x43, 0x3c, 0x99, 0x95, 0x62, 0xdb, 0xc0, 0xdd, 0x34, 0xf5, 0xd1, 0x57, 0x27, 0xfc
        /*0010*/ 	.byte	0x29, 0x15, 0x44, 0x4e, 0x6e, 0x83, 0xf9, 0xa2
.L_0:


//--------------------- .nv.shared.reserved.0     --------------------------
	.section	.nv.shared.reserved.0,"aw",@nobits
	.weak		__nv_reservedSMEM_offset_0_alias
	.size		__nv_reservedSMEM_offset_0_alias, 0, 64
	.other		__nv_reservedSMEM_offset_0_alias,@"STO_CUDA_RESERVED_SHARED STV_DEFAULT"
__nv_reservedSMEM_offset_0_alias:
	.zero		0
	.zero		64


//--------------------- .nv.constant0._Z23get_roi_bbox_gpu_kerneliiiiifPKfS0_PKiS0_PiPfS3_S3_ --------------------------
	.section	.nv.constant0._Z23get_roi_bbox_gpu_kerneliiiiifPKfS0_PKiS0_PiPfS3_S3_,"a",@progbits
	.sectionflags	@""
	.align	4
.nv.constant0._Z23get_roi_bbox_gpu_kerneliiiiifPKfS0_PKiS0_PiPfS3_S3_:
	.zero		984


//--------------------- SYMBOLS --------------------------

	.type		.nv.reservedSmem.offset0,@object
	.size		.nv.reservedSmem.offset0,0x4
